def matmul_kernel(
    a_ptr,
    b_ptr,
    c_ptr,
    M,
    N,
    K,
    stride_am,
    stride_ak,
    stride_bk,
    stride_bn,
    stride_cm,
    stride_cn,
    BLOCK_M: tl.constexpr,
    BLOCK_N: tl.constexpr,
    BLOCK_K: tl.constexpr,
    GROUP_M: tl.constexpr,
):
    pid = tl.program_id(axis=0)
    num_pid_m = tl.cdiv(M, BLOCK_M)
    num_pid_n = tl.cdiv(N, BLOCK_N)
    num_pid_in_group = GROUP_M * num_pid_n
    group_id = pid // num_pid_in_group
    first_pid_m = group_id * GROUP_M
    group_size_m = min(num_pid_m - first_pid_m, GROUP_M)
    pid_m = first_pid_m + ((pid % num_pid_in_group) % group_size_m)
    pid_n = (pid % num_pid_in_group) // group_size_m

    offs_am = (pid_m * BLOCK_M + tl.arange(0, BLOCK_M)) % M
    offs_bn = (pid_n * BLOCK_N + tl.arange(0, BLOCK_N)) % N
    offs_k = tl.arange(0, BLOCK_K)
    a_ptrs = a_ptr + offs_am[:, None] * stride_am + offs_k[None, :] * stride_ak
    b_ptrs = b_ptr + offs_k[:, None] * stride_bk + offs_bn[None, :] * stride_bn

    acc = tl.zeros((BLOCK_M, BLOCK_N), dtype=tl.float32)
    for kk in range(0, tl.cdiv(K, BLOCK_K)):
        a = tl.load(a_ptrs, mask=offs_k[None, :] < K - kk * BLOCK_K, other=0.0)
        b = tl.load(b_ptrs, mask=offs_k[:, None] < K - kk * BLOCK_K, other=0.0)
        acc = tl.dot(a, b, acc)
        a_ptrs += BLOCK_K * stride_ak
        b_ptrs += BLOCK_K * stride_bk

    c = acc.to(c_ptr.dtype.element_ty)
    offs_cm = pid_m * BLOCK_M + tl.arange(0, BLOCK_M)
    offs_cn = pid_n * BLOCK_N + tl.arange(0, BLOCK_N)
    c_ptrs = c_ptr + offs_cm[:, None] * stride_cm + offs_cn[None, :] * stride_cn
    mask = (offs_cm[:, None] < M) & (offs_cn[None, :] < N)
    tl.store(c_ptrs, c, mask=mask)

# config = {"BLOCK_K": 64, "BLOCK_M": 128, "BLOCK_N": 64, "GROUP_M": 8, "arch": "sm_80", "dtype": "fp16", "num_ctas": 1, "num_stages": 2, "num_warps": 4}
# arch = sm_80


// ===== COMPILED SASS (sm_80) =====

	.target	sm_80

	.elftype	@"ET_EXEC"


//--------------------- .note.nv.tkinfo           --------------------------
	.section	.note.nv.tkinfo,"",@"SHT_NOTE"
	.sectionflags	@"SHF_NOTE_NV_TKINFO"
	.tkinfo
        /*0018*/ 	.word	0x00000002
        /*0030*/ 	.string	""
        /*0030*/ 	.string	"ptxas"
        /*0030*/ 	.string	"Cuda compilation tools, release 13.0, V13.0.88"
        /*0030*/ 	.string	"Build cuda_13.0.r13.0/compiler.36424714_0"
        /*0030*/ 	.string	"-v  -suppress-debug-info  -lineinfo  -arch sm_80 "



//--------------------- .note.nv.cuinfo           --------------------------
	.section	.note.nv.cuinfo,"",@"SHT_NOTE"
	.sectionflags	@"SHF_NOTE_NV_CUINFO"
        /*0018*/ 	.short	0x0002
        /*001a*/ 	.short	0x0050
        /*001c*/ 	.short	0x0082
	.zero		2


//--------------------- .nv.info                  --------------------------
	.section	.nv.info,"",@"SHT_CUDA_INFO"
	.align	4


	//----- nvinfo : EIATTR_REGCOUNT
	.align		4
        /*0000*/ 	.byte	0x04, 0x2f
        /*0002*/ 	.short	(.L_1 - .L_0)
	.align		4
.L_0:
        /*0004*/ 	.word	index@(matmul_kernel)
        /*0008*/ 	.word	0x000000ff


	//----- nvinfo : EIATTR_FRAME_SIZE
	.align		4
.L_1:
        /*000c*/ 	.byte	0x04, 0x11
        /*000e*/ 	.short	(.L_3 - .L_2)
	.align		4
.L_2:
        /*0010*/ 	.word	index@(matmul_kernel)
        /*0014*/ 	.word	0x00000000


	//----- nvinfo : EIATTR_MIN_STACK_SIZE
	.align		4
.L_3:
        /*0018*/ 	.byte	0x04, 0x12
        /*001a*/ 	.short	(.L_5 - .L_4)
	.align		4
.L_4:
        /*001c*/ 	.word	index@(matmul_kernel)
        /*0020*/ 	.word	0x00000000
.L_5:


//--------------------- .nv.info.matmul_kernel    --------------------------
	.section	.nv.info.matmul_kernel,"",@"SHT_CUDA_INFO"
	.sectionflags	@""
	.align	4


	//----- nvinfo : EIATTR_CUDA_API_VERSION
	.align		4
        /*0000*/ 	.byte	0x04, 0x37
        /*0002*/ 	.short	(.L_7 - .L_6)
.L_6:
        /*0004*/ 	.word	0x00000082


	//----- nvinfo : EIATTR_SW2861232_WAR
	.align		4
.L_7:
        /*0008*/ 	.byte	0x01, 0x35
	.zero		2


	//----- nvinfo : EIATTR_PARAM_CBANK
	.align		4
        /*000c*/ 	.byte	0x04, 0x0a
        /*000e*/ 	.short	(.L_9 - .L_8)
	.align		4
.L_8:
        /*0010*/ 	.word	index@(.nv.constant0.matmul_kernel)
        /*0014*/ 	.short	0x0160
        /*0016*/ 	.short	0x0050


	//----- nvinfo : EIATTR_CBANK_PARAM_SIZE
	.align		4
.L_9:
        /*0018*/ 	.byte	0x03, 0x19
        /*001a*/ 	.short	0x0050


	//----- nvinfo : EIATTR_KPARAM_INFO
	.align		4
        /*001c*/ 	.byte	0x04, 0x17
        /*001e*/ 	.short	(.L_11 - .L_10)
.L_10:
        /*0020*/ 	.word	0x00000000
        /*0024*/ 	.short	0x000d
        /*0026*/ 	.short	0x0048
        /*0028*/ 	.byte	0x00, 0xf4, 0x21, 0x00


	//----- nvinfo : EIATTR_KPARAM_INFO
	.align		4
.L_11:
        /*002c*/ 	.byte	0x04, 0x17
        /*002e*/ 	.short	(.L_13 - .L_12)
.L_12:
        /*0030*/ 	.word	0x00000000
        /*0034*/ 	.short	0x000c
        /*0036*/ 	.short	0x0040
        /*0038*/ 	.byte	0x00, 0xf4, 0x21, 0x00


	//----- nvinfo : EIATTR_KPARAM_INFO
	.align		4
.L_13:
        /*003c*/ 	.byte	0x04, 0x17
        /*003e*/ 	.short	(.L_15 - .L_14)
.L_14:
        /*0040*/ 	.word	0x00000000
        /*0044*/ 	.short	0x000b
        /*0046*/ 	.short	0x0038
        /*0048*/ 	.byte	0x00, 0xf0, 0x11, 0x00


	//----- nvinfo : EIATTR_KPARAM_INFO
	.align		4
.L_15:
        /*004c*/ 	.byte	0x04, 0x17
        /*004e*/ 	.short	(.L_17 - .L_16)
.L_16:
        /*0050*/ 	.word	0x00000000
        /*0054*/ 	.short	0x000a
        /*0056*/ 	.short	0x0034
        /*0058*/ 	.byte	0x00, 0xf0, 0x11, 0x00


	//----- nvinfo : EIATTR_KPARAM_INFO
	.align		4
.L_17:
        /*005c*/ 	.byte	0x04, 0x17
        /*005e*/ 	.short	(.L_19 - .L_18)
.L_18:
        /*0060*/ 	.word	0x00000000
        /*0064*/ 	.short	0x0009
        /*0066*/ 	.short	0x0030
        /*0068*/ 	.byte	0x00, 0xf0, 0x11, 0x00


	//----- nvinfo : EIATTR_KPARAM_INFO
	.align		4
.L_19:
        /*006c*/ 	.byte	0x04, 0x17
        /*006e*/ 	.short	(.L_21 - .L_20)
.L_20:
        /*0070*/ 	.word	0x00000000
        /*0074*/ 	.short	0x0008
        /*0076*/ 	.short	0x002c
        /*0078*/ 	.byte	0x00, 0xf0, 0x11, 0x00


	//----- nvinfo : EIATTR_KPARAM_INFO
	.align		4
.L_21:
        /*007c*/ 	.byte	0x04, 0x17
        /*007e*/ 	.short	(.L_23 - .L_22)
.L_22:
        /*0080*/ 	.word	0x00000000
        /*0084*/ 	.short	0x0007
        /*0086*/ 	.short	0x0028
        /*0088*/ 	.byte	0x00, 0xf0, 0x11, 0x00


	//----- nvinfo : EIATTR_KPARAM_INFO
	.align		4
.L_23:
        /*008c*/ 	.byte	0x04, 0x17
        /*008e*/ 	.short	(.L_25 - .L_24)
.L_24:
        /*0090*/ 	.word	0x00000000
        /*0094*/ 	.short	0x0006
        /*0096*/ 	.short	0x0024
        /*0098*/ 	.byte	0x00, 0xf0, 0x11, 0x00


	//----- nvinfo : EIATTR_KPARAM_INFO
	.align		4
.L_25:
        /*009c*/ 	.byte	0x04, 0x17
        /*009e*/ 	.short	(.L_27 - .L_26)
.L_26:
        /*00a0*/ 	.word	0x00000000
        /*00a4*/ 	.short	0x0005
        /*00a6*/ 	.short	0x0020
        /*00a8*/ 	.byte	0x00, 0xf0, 0x11, 0x00


	//----- nvinfo : EIATTR_KPARAM_INFO
	.align		4
.L_27:
        /*00ac*/ 	.byte	0x04, 0x17
        /*00ae*/ 	.short	(.L_29 - .L_28)
.L_28:
        /*00b0*/ 	.word	0x00000000
        /*00b4*/ 	.short	0x0004
        /*00b6*/ 	.short	0x001c
        /*00b8*/ 	.byte	0x00, 0xf0, 0x11, 0x00


	//----- nvinfo : EIATTR_KPARAM_INFO
	.align		4
.L_29:
        /*00bc*/ 	.byte	0x04, 0x17
        /*00be*/ 	.short	(.L_31 - .L_30)
.L_30:
        /*00c0*/ 	.word	0x00000000
        /*00c4*/ 	.short	0x0003
        /*00c6*/ 	.short	0x0018
        /*00c8*/ 	.byte	0x00, 0xf0, 0x11, 0x00


	//----- nvinfo : EIATTR_KPARAM_INFO
	.align		4
.L_31:
        /*00cc*/ 	.byte	0x04, 0x17
        /*00ce*/ 	.short	(.L_33 - .L_32)
.L_32:
        /*00d0*/ 	.word	0x00000000
        /*00d4*/ 	.short	0x0002
        /*00d6*/ 	.short	0x0010
        /*00d8*/ 	.byte	0x00, 0xf4, 0x21, 0x00


	//----- nvinfo : EIATTR_KPARAM_INFO
	.align		4
.L_33:
        /*00dc*/ 	.byte	0x04, 0x17
        /*00de*/ 	.short	(.L_35 - .L_34)
.L_34:
        /*00e0*/ 	.word	0x00000000
        /*00e4*/ 	.short	0x0001
        /*00e6*/ 	.short	0x0008
        /*00e8*/ 	.byte	0x00, 0xf4, 0x21, 0x00


	//----- nvinfo : EIATTR_KPARAM_INFO
	.align		4
.L_35:
        /*00ec*/ 	.byte	0x04, 0x17
        /*00ee*/ 	.short	(.L_37 - .L_36)
.L_36:
        /*00f0*/ 	.word	0x00000000
        /*00f4*/ 	.short	0x0000
        /*00f6*/ 	.short	0x0000
        /*00f8*/ 	.byte	0x00, 0xf4, 0x21, 0x00


	//----- nvinfo : EIATTR_MAXREG_COUNT
	.align		4
.L_37:
        /*00fc*/ 	.byte	0x03, 0x1b
        /*00fe*/ 	.short	0x00ff


	//----- nvinfo : EIATTR_NUM_BARRIERS
	.align		4
        /*0100*/ 	.byte	0x02, 0x4c
        /*0102*/ 	.byte	0x01
	.zero		1


	//----- nvinfo : EIATTR_MERCURY_ISA_VERSION
	.align		4
        /*0104*/ 	.byte	0x03, 0x5f
        /*0106*/ 	.short	0x0000


	//----- nvinfo : EIATTR_EXIT_INSTR_OFFSETS
	.align		4
        /*0108*/ 	.byte	0x04, 0x1c
        /*010a*/ 	.short	(.L_39 - .L_38)


	//   ....[0]....
.L_38:
        /*010c*/ 	.word	0x00007af0


	//   ....[1]....
        /*0110*/ 	.word	0x00007b20


	//----- nvinfo : EIATTR_REQNTID
	.align		4
.L_39:
        /*0114*/ 	.byte	0x04, 0x10
        /*0116*/ 	.short	(.L_41 - .L_40)
.L_40:
        /*0118*/ 	.word	0x00000080
        /*011c*/ 	.word	0x00000001
        /*0120*/ 	.word	0x00000001
.L_41:


//--------------------- .nv.callgraph             --------------------------
	.section	.nv.callgraph,"",@"SHT_CUDA_CALLGRAPH"
	.align	4
	.sectionentsize	8
	.align		4
        /*0000*/ 	.word	0x00000000
	.align		4
        /*0004*/ 	.word	0xffffffff
	.align		4
        /*0008*/ 	.word	0x00000000
	.align		4
        /*000c*/ 	.word	0xfffffffe
	.align		4
        /*0010*/ 	.word	0x00000000
	.align		4
        /*0014*/ 	.word	0xfffffffd
	.align		4
        /*0018*/ 	.word	0x00000000
	.align		4
        /*001c*/ 	.word	0xfffffffc


//--------------------- .nv.rel.action            --------------------------
	.section	.nv.rel.action,"",@"SHT_CUDA_RELOCINFO"
	.align	8
	.sectionentsize	8
        /*0000*/ 	.byte	0x73, 0x00, 0x00, 0x00, 0x00, 0x00, 0x00, 0x00, 0x00, 0x00, 0x00, 0x11, 0x25, 0x00, 0x05, 0x36


//--------------------- .nv.constant0.matmul_kernel --------------------------
	.section	.nv.constant0.matmul_kernel,"a",@progbits
	.sectionflags	@""
	.align	4
.nv.constant0.matmul_kernel:
	.zero		432


//--------------------- .text.matmul_kernel       --------------------------
	.section	.text.matmul_kernel,"ax",@progbits
	.sectioninfo	@"SHI_REGISTERS=255"
	.align	128
        .global         matmul_kernel
        .type           matmul_kernel,@function
        .size           matmul_kernel,(.L_x_5 - matmul_kernel)
        .other          matmul_kernel,@"STO_CUDA_ENTRY STV_DEFAULT"
matmul_kernel:
.text.matmul_kernel:
[----:B------:R-:W-:Y:S02]  /*0000*/  IMAD.MOV.U32 R1, RZ, RZ, c[0x0][0x28] ;  /* 0x00000a00ff017624 */ /* 0x000fe400078e00ff */
[----:B------:R-:W-:Y:S01]  /*0010*/  IMAD.MOV.U32 R0, RZ, RZ, c[0x0][0x17c] ;  /* 0x00005f00ff007624 */ /* 0x000fe200078e00ff */
[----:B------:R-:W0:Y:S01]  /*0020*/  S2R R5, SR_CTAID.X ;  /* 0x0000000000057919 */ /* 0x000e220000002500 */
[----:B------:R-:W-:Y:S01]  /*0030*/  IMAD.MOV.U32 R210, RZ, RZ, c[0x0][0x180] ;  /* 0x00006000ffd27624 */ /* 0x000fe200078e00ff */
[----:B------:R-:W-:Y:S02]  /*0040*/  ULDC.64 UR4, c[0x0][0x118] ;  /* 0x0000460000047ab9 */ /* 0x000fe40000000a00 */
[----:B------:R-:W-:Y:S01]  /*0050*/  IADD3 R0, R0, 0x3f, RZ ;  /* 0x0000003f00007810 */ /* 0x000fe20007ffe0ff */
[----:B------:R-:W1:Y:S01]  /*0060*/  S2R R55, SR_TID.X ;  /* 0x0000000000377919 */ /* 0x000e620000002100 */
[----:B------:R-:W-:Y:S02]  /*0070*/  IADD3 R210, R210, 0x3f, RZ ;  /* 0x0000003fd2d27810 */ /* 0x000fe40007ffe0ff */
[----:B------:R-:W-:-:S04]  /*0080*/  SHF.R.S32.HI R3, RZ, 0x1f, R0 ;  /* 0x0000001fff037819 */ /* 0x000fc80000011400 */
[----:B------:R-:W-:-:S04]  /*0090*/  LEA.HI R3, R3, R0, RZ, 0x6 ;  /* 0x0000000003037211 */ /* 0x000fc800078f30ff */
[----:B------:R-:W-:-:S05]  /*00a0*/  SHF.R.S32.HI R3, RZ, 0x6, R3 ;  /* 0x00000006ff037819 */ /* 0x000fca0000011403 */
[----:B------:R-:W-:Y:S01]  /*00b0*/  IMAD.SHL.U32 R4, R3, 0x8, RZ ;  /* 0x0000000803047824 */ /* 0x000fe200078e00ff */
[----:B0-----:R-:W-:-:S04]  /*00c0*/  IABS R8, R5 ;  /* 0x0000000500087213 */ /* 0x001fc80000000000 */
[-C--:B------:R-:W-:Y:S02]  /*00d0*/  IABS R7, R4.reuse ;  /* 0x0000000400077213 */ /* 0x080fe40000000000 */
[----:B------:R-:W-:Y:S02]  /*00e0*/  IABS R10, R4 ;  /* 0x00000004000a7213 */ /* 0x000fe40000000000 */
[----:B------:R-:W0:Y:S01]  /*00f0*/  I2F.RP R0, R7 ;  /* 0x0000000700007306 */ /* 0x000e220000209400 */
[----:B-1----:R-:W-:-:S07]  /*0100*/  LOP3.LUT R53, R55, 0x7f, RZ, 0xc0, !PT ;  /* 0x0000007f37357812 */ /* 0x002fce00078ec0ff */
[----:B0-----:R-:W0:Y:S02]  /*0110*/  MUFU.RCP R0, R0 ;  /* 0x0000000000007308 */ /* 0x001e240000001000 */
[----:B0-----:R-:W-:Y:S01]  /*0120*/  IADD3 R2, R0, 0xffffffe, RZ ;  /* 0x0ffffffe00027810 */ /* 0x001fe20007ffe0ff */
[----:B------:R-:W-:-:S05]  /*0130*/  IMAD.MOV R0, RZ, RZ, -R10 ;  /* 0x000000ffff007224 */ /* 0x000fca00078e0a0a */
[----:B------:R0:W1:Y:S02]  /*0140*/  F2I.FTZ.U32.TRUNC.NTZ R3, R2 ;  /* 0x0000000200037305 */ /* 0x000064000021f000 */
[----:B0-----:R-:W-:Y:S02]  /*0150*/  IMAD.MOV.U32 R2, RZ, RZ, RZ ;  /* 0x000000ffff027224 */ /* 0x001fe400078e00ff */
[----:B-1----:R-:W-:-:S04]  /*0160*/  IMAD.MOV R6, RZ, RZ, -R3 ;  /* 0x000000ffff067224 */ /* 0x002fc800078e0a03 */
[----:B------:R-:W-:Y:S02]  /*0170*/  IMAD R9, R6, R7, RZ ;  /* 0x0000000706097224 */ /* 0x000fe400078e02ff */
[----:B------:R-:W-:Y:S02]  /*0180*/  IMAD.MOV.U32 R6, RZ, RZ, R8 ;  /* 0x000000ffff067224 */ /* 0x000fe400078e0008 */
[----:B------:R-:W-:-:S06]  /*0190*/  IMAD.HI.U32 R3, R3, R9, R2 ;  /* 0x0000000903037227 */ /* 0x000fcc00078e0002 */
[----:B------:R-:W-:-:S04]  /*01a0*/  IMAD.HI.U32 R3, R3, R6, RZ ;  /* 0x0000000603037227 */ /* 0x000fc800078e00ff */
[----:B------:R-:W-:-:S05]  /*01b0*/  IMAD R0, R3, R0, R6 ;  /* 0x0000000003007224 */ /* 0x000fca00078e0206 */
[----:B------:R-:W-:-:S13]  /*01c0*/  ISETP.GT.U32.AND P1, PT, R7, R0, PT ;  /* 0x000000000700720c */ /* 0x000fda0003f24070 */
[----:B------:R-:W-:Y:S01]  /*01d0*/  @!P1 IMAD.IADD R0, R0, 0x1, -R7 ;  /* 0x0000000100009824 */ /* 0x000fe200078e0a07 */
[----:B------:R-:W-:Y:S02]  /*01e0*/  @!P1 IADD3 R3, R3, 0x1, RZ ;  /* 0x0000000103039810 */ /* 0x000fe40007ffe0ff */
[----:B------:R-:W-:Y:S02]  /*01f0*/  ISETP.NE.AND P1, PT, R4, RZ, PT ;  /* 0x000000ff0400720c */ /* 0x000fe40003f25270 */
[----:B------:R-:W-:Y:S02]  /*0200*/  ISETP.GE.U32.AND P0, PT, R0, R7, PT ;  /* 0x000000070000720c */ /* 0x000fe40003f06070 */
[----:B------:R-:W-:-:S04]  /*0210*/  LOP3.LUT R0, R5, R4, RZ, 0x3c, !PT ;  /* 0x0000000405007212 */ /* 0x000fc800078e3cff */
[----:B------:R-:W-:Y:S01]  /*0220*/  ISETP.GE.AND P2, PT, R0, RZ, PT ;  /* 0x000000ff0000720c */ /* 0x000fe20003f46270 */
[----:B------:R-:W-:-:S05]  /*0230*/  IMAD.MOV.U32 R0, RZ, RZ, c[0x0][0x178] ;  /* 0x00005e00ff007624 */ /* 0x000fca00078e00ff */
[----:B------:R-:W-:Y:S02]  /*0240*/  IADD3 R0, R0, 0x7f, RZ ;  /* 0x0000007f00007810 */ /* 0x000fe40007ffe0ff */
[----:B------:R-:W-:-:S05]  /*0250*/  @P0 IADD3 R3, R3, 0x1, RZ ;  /* 0x0000000103030810 */ /* 0x000fca0007ffe0ff */
[----:B------:R-:W-:Y:S01]  /*0260*/  IMAD.MOV.U32 R2, RZ, RZ, R3 ;  /* 0x000000ffff027224 */ /* 0x000fe200078e0003 */
[----:B------:R-:W-:-:S03]  /*0270*/  SHF.R.S32.HI R3, RZ, 0x1f, R0 ;  /* 0x0000001fff037819 */ /* 0x000fc60000011400 */
[----:B------:R-:W-:Y:S01]  /*0280*/  @!P2 IMAD.MOV R2, RZ, RZ, -R2 ;  /* 0x000000ffff02a224 */ /* 0x000fe200078e0a02 */
[----:B------:R-:W-:Y:S02]  /*0290*/  @!P1 LOP3.LUT R2, RZ, R4, RZ, 0x33, !PT ;  /* 0x00000004ff029212 */ /* 0x000fe400078e33ff */
[----:B------:R-:W-:-:S03]  /*02a0*/  LEA.HI R3, R3, R0, RZ, 0x7 ;  /* 0x0000000003037211 */ /* 0x000fc600078f38ff */
[----:B------:R-:W-:Y:S02]  /*02b0*/  IMAD.SHL.U32 R220, R2, 0x8, RZ ;  /* 0x0000000802dc7824 */ /* 0x000fe400078e00ff */
[----:B------:R-:W-:-:S03]  /*02c0*/  IMAD.MOV R2, RZ, RZ, -R2 ;  /* 0x000000ffff027224 */ /* 0x000fc600078e0a02 */
[----:B------:R-:W-:Y:S01]  /*02d0*/  LEA.HI.SX32 R3, R3, -R220, 0x19 ;  /* 0x800000dc03037211 */ /* 0x000fe200078fcaff */
[----:B------:R-:W-:-:S03]  /*02e0*/  IMAD R4, R4, R2, R5 ;  /* 0x0000000204047224 */ /* 0x000fc600078e0205 */
[----:B------:R-:W-:Y:S02]  /*02f0*/  IMNMX R11, R3, 0x8, PT ;  /* 0x00000008030b7817 */ /* 0x000fe40003800200 */
[----:B------:R-:W-:Y:S02]  /*0300*/  IABS R9, R4 ;  /* 0x0000000400097213 */ /* 0x000fe40000000000 */
[----:B------:R-:W-:-:S04]  /*0310*/  IABS R7, R11 ;  /* 0x0000000b00077213 */ /* 0x000fc80000000000 */
[----:B------:R-:W0:Y:S08]  /*0320*/  I2F.RP R0, R7 ;  /* 0x0000000700007306 */ /* 0x000e300000209400 */
[----:B0-----:R-:W0:Y:S02]  /*0330*/  MUFU.RCP R0, R0 ;  /* 0x0000000000007308 */ /* 0x001e240000001000 */
[----:B0-----:R-:W-:-:S06]  /*0340*/  IADD3 R3, R0, 0xffffffe, RZ ;  /* 0x0ffffffe00037810 */ /* 0x001fcc0007ffe0ff */
[----:B------:R-:W0:Y:S02]  /*0350*/  F2I.FTZ.U32.TRUNC.NTZ R3, R3 ;  /* 0x0000000300037305 */ /* 0x000e24000021f000 */
[----:B0-----:R-:W-:-:S04]  /*0360*/  IMAD.MOV R6, RZ, RZ, -R3 ;  /* 0x000000ffff067224 */ /* 0x001fc800078e0a03 */
[----:B------:R-:W-:Y:S01]  /*0370*/  IMAD.MOV.U32 R2, RZ, RZ, R6 ;  /* 0x000000ffff027224 */ /* 0x000fe200078e0006 */
[----:B------:R-:W-:-:S03]  /*0380*/  IABS R6, R11 ;  /* 0x0000000b00067213 */ /* 0x000fc60000000000 */
[----:B------:R-:W-:Y:S02]  /*0390*/  IMAD R5, R2, R7, RZ ;  /* 0x0000000702057224 */ /* 0x000fe400078e02ff */
[----:B------:R-:W-:Y:S02]  /*03a0*/  IMAD.MOV.U32 R2, RZ, RZ, RZ ;  /* 0x000000ffff027224 */ /* 0x000fe400078e00ff */
[----:B------:R-:W-:Y:S02]  /*03b0*/  IMAD.MOV R0, RZ, RZ, -R6 ;  /* 0x000000ffff007224 */ /* 0x000fe400078e0a06 */
[----:B------:R-:W-:-:S04]  /*03c0*/  IMAD.HI.U32 R2, R3, R5, R2 ;  /* 0x0000000503027227 */ /* 0x000fc800078e0002 */
[----:B------:R-:W-:Y:S02]  /*03d0*/  IMAD.MOV.U32 R5, RZ, RZ, c[0x0][0x180] ;  /* 0x00006000ff057624 */ /* 0x000fe400078e00ff */
        /* <DEDUP_REMOVED lines=8> */
[----:B------:R-:W-:-:S07]  /*0460*/  ISETP.GE.AND P2, PT, R0, RZ, PT ;  /* 0x000000ff0000720c */ /* 0x000fce0003f46270 */
[----:B------:R-:W-:Y:S02]  /*0470*/  @P0 IADD3 R2, R2, 0x1, RZ ;  /* 0x0000000102020810 */ /* 0x000fe40007ffe0ff */
[----:B------:R-:W-:-:S04]  /*0480*/  ISETP.GT.AND P0, PT, R210, 0x3f, PT ;  /* 0x0000003fd200780c */ /* 0x000fc80003f04270 */
[----:B------:R-:W-:Y:S01]  /*0490*/  @!P2 IMAD.MOV R2, RZ, RZ, -R2 ;  /* 0x000000ffff02a224 */ /* 0x000fe200078e0a02 */
[----:B------:R-:W-:-:S05]  /*04a0*/  @!P1 LOP3.LUT R2, RZ, R11, RZ, 0x33, !PT ;  /* 0x0000000bff029212 */ /* 0x000fca00078e33ff */
[----:B------:R-:W-:-:S04]  /*04b0*/  IMAD.MOV R0, RZ, RZ, -R2 ;  /* 0x000000ffff007224 */ /* 0x000fc800078e0a02 */
[----:B------:R-:W-:-:S04]  /*04c0*/  IMAD R0, R11, R0, R4 ;  /* 0x000000000b007224 */ /* 0x000fc800078e0204 */
[----:B------:R-:W-:Y:S02]  /*04d0*/  IMAD.IADD R220, R220, 0x1, R0 ;  /* 0x00000001dcdc7824 */ /* 0x000fe400078e0200 */
[----:B------:R-:W-:Y:S02]  /*04e0*/  IMAD.SHL.U32 R0, R2, 0x40, RZ ;  /* 0x0000004002007824 */ /* 0x000fe400078e00ff */
[----:B------:R-:W-:Y:S01]  /*04f0*/  IMAD R220, R220, 0x80, R53 ;  /* 0x00000080dcdc7824 */ /* 0x000fe200078e0235 */
[----:B------:R-:W-:Y:S05]  /*0500*/  @P0 BRA `(.L_x_0) ;  /* 0x0000012000000947 */ /* 0x000fea0003800000 */
[----:B------:R-:W-:Y:S01]  /*0510*/  IMAD.SHL.U32 R221, R55, 0x20, RZ ;  /* 0x0000002037dd7824 */ /* 0x000fe200078e00ff */
[----:B------:R-:W-:Y:S01]  /*0520*/  CS2R R92, SRZ ;  /* 0x00000000005c7805 */ /* 0x000fe2000001ff00 */
        /* <DEDUP_REMOVED lines=15> */
[----:B------:R-:W-:Y:S05]  /*0620*/  BRA `(.L_x_1) ;  /* 0x0000589000007947 */ /* 0x000fea0003800000 */
.L_x_0:
[----:B------:R-:W-:Y:S01]  /*0630*/  IABS R3, c[0x0][0x17c] ;  /* 0x00005f0000037a13 */ /* 0x000fe20000000000 */
[C---:B------:R-:W-:Y:S01]  /*0640*/  IMAD.SHL.U32 R184, R55.reuse, 0x2, RZ ;  /* 0x0000000237b87824 */ /* 0x040fe200078e00ff */
[----:B------:R-:W-:Y:S01]  /*0650*/  SHF.R.S32.HI R7, RZ, 0x1f, R210 ;  /* 0x0000001fff077819 */ /* 0x000fe200000114d2 */
[C---:B------:R-:W-:Y:S01]  /*0660*/  IMAD.SHL.U32 R221, R55.reuse, 0x20, RZ ;  /* 0x0000002037dd7824 */ /* 0x040fe200078e00ff */
[----:B------:R-:W0:Y:S01]  /*0670*/  I2F.RP R2, R3 ;  /* 0x0000000300027306 */ /* 0x000e220000209400 */
[--C-:B------:R-:W-:Y:S01]  /*0680*/  SHF.R.U32.HI R6, RZ, 0x6, R55.reuse ;  /* 0x00000006ff067819 */ /* 0x100fe20000011637 */
[----:B------:R-:W-:Y:S01]  /*0690*/  IMAD.MOV.U32 R236, RZ, RZ, c[0x0][0x188] ;  /* 0x00006200ffec7624 */ /* 0x000fe200078e00ff */
[----:B------:R-:W-:Y:S01]  /*06a0*/  LOP3.LUT R4, R55, 0x40, RZ, 0xc0, !PT ;  /* 0x0000004037047812 */ /* 0x000fe200078ec0ff */
[----:B------:R-:W-:Y:S01]  /*06b0*/  IMAD.MOV.U32 R218, RZ, RZ, c[0x0][0x18c] ;  /* 0x00006300ffda7624 */ /* 0x000fe200078e00ff */
[----:B------:R-:W-:Y:S01]  /*06c0*/  LOP3.LUT R11, R184, 0x10, RZ, 0xc0, !PT ;  /* 0x00000010b80b7812 */ /* 0x000fe200078ec0ff */
[C---:B------:R-:W-:Y:S01]  /*06d0*/  IMAD.SHL.U32 R235, R236.reuse, 0x40, RZ ;  /* 0x00000040eceb7824 */ /* 0x040fe200078e00ff */
[----:B------:R-:W-:Y:S01]  /*06e0*/  LEA.HI R210, R7, R210, RZ, 0x6 ;  /* 0x000000d207d27211 */ /* 0x000fe200078f30ff */
[----:B------:R-:W-:Y:S01]  /*06f0*/  IMAD R252, R236, 0x12, RZ ;  /* 0x00000012ecfc7824 */ /* 0x000fe200078e02ff */
[----:B------:R-:W-:Y:S01]  /*0700*/  SGXT.U32 R7, R6, 0x1 ;  /* 0x000000010607781a */ /* 0x000fe20000000000 */
[----:B------:R-:W-:Y:S01]  /*0710*/  IMAD R251, R236, 0x11, RZ ;  /* 0x00000011ecfb7824 */ /* 0x000fe200078e02ff */
[----:B------:R-:W-:Y:S01]  /*0720*/  LEA.HI R4, R4, R11, RZ, 0x1f ;  /* 0x0000000b04047211 */ /* 0x000fe200078ff8ff */
[----:B------:R-:W-:Y:S01]  /*0730*/  IMAD.SHL.U32 R250, R236, 0x10, RZ ;  /* 0x00000010ecfa7824 */ /* 0x000fe200078e00ff */
[----:B------:R-:W-:Y:S01]  /*0740*/  LOP3.LUT R6, R0, R7, RZ, 0xfc, !PT ;  /* 0x0000000700067212 */ /* 0x000fe200078efcff */
[----:B------:R-:W-:Y:S01]  /*0750*/  IMAD R249, R236, 0xf, RZ ;  /* 0x0000000fecf97824 */ /* 0x000fe200078e02ff */
[C---:B------:R-:W-:Y:S01]  /*0760*/  LOP3.LUT R234, R55.reuse, 0x3f, RZ, 0xc0, !PT ;  /* 0x0000003f37ea7812 */ /* 0x040fe200078ec0ff */
[----:B0-----:R-:W0:Y:S01]  /*0770*/  MUFU.RCP R2, R2 ;  /* 0x0000000200027308 */ /* 0x001e220000001000 */
[----:B------:R-:W-:Y:S01]  /*0780*/  LOP3.LUT R13, R6, 0x3c, RZ, 0xfc, !PT ;  /* 0x0000003c060d7812 */ /* 0x000fe200078efcff */
[----:B------:R-:W-:Y:S01]  /*0790*/  IMAD R248, R236, 0xe, RZ ;  /* 0x0000000eecf87824 */ /* 0x000fe200078e02ff */
[----:B------:R-:W-:Y:S01]  /*07a0*/  LOP3.LUT R31, R55, 0x7, RZ, 0xc0, !PT ;  /* 0x00000007371f7812 */ /* 0x000fe200078ec0ff */
[----:B------:R-:W-:Y:S01]  /*07b0*/  IMAD.SHL.U32 R7, R234, 0x2, RZ ;  /* 0x00000002ea077824 */ /* 0x000fe200078e00ff */
[----:B------:R-:W-:Y:S01]  /*07c0*/  IABS R12, R13 ;  /* 0x0000000d000c7213 */ /* 0x000fe20000000000 */
[----:B------:R-:W-:Y:S01]  /*07d0*/  IMAD R247, R236, 0xd, RZ ;  /* 0x0000000decf77824 */ /* 0x000fe200078e02ff */
[----:B------:R-:W-:Y:S01]  /*07e0*/  LOP3.LUT R15, R6, 0x3a, RZ, 0xfc, !PT ;  /* 0x0000003a060f7812 */ /* 0x000fe200078efcff */
[C---:B------:R-:W-:Y:S01]  /*07f0*/  IMAD R246, R236.reuse, 0xc, RZ ;  /* 0x0000000cecf67824 */ /* 0x040fe200078e02ff */
[----:B------:R-:W-:Y:S01]  /*0800*/  ISETP.GE.AND P4, PT, R13, RZ, PT ;  /* 0x000000ff0d00720c */ /* 0x000fe20003f86270 */
[C---:B------:R-:W-:Y:S01]  /*0810*/  IMAD R245, R236.reuse, 0xb, RZ ;  /* 0x0000000becf57824 */ /* 0x040fe200078e02ff */
[----:B------:R-:W-:Y:S01]  /*0820*/  IABS R14, R15 ;  /* 0x0000000f000e7213 */ /* 0x000fe20000000000 */
[----:B------:R-:W-:Y:S01]  /*0830*/  IMAD R244, R236, 0xa, RZ ;  /* 0x0000000aecf47824 */ /* 0x000fe200078e02ff */
[----:B------:R-:W-:Y:S01]  /*0840*/  LOP3.LUT R13, R6, 0x38, RZ, 0xfc, !PT ;  /* 0x00000038060d7812 */ /* 0x000fe200078efcff */
[----:B------:R-:W-:Y:S01]  /*0850*/  IMAD R243, R236, 0x9, RZ ;  /* 0x00000009ecf37824 */ /* 0x000fe200078e02ff */
[----:B------:R-:W-:Y:S01]  /*0860*/  LOP3.LUT R19, R6, 0x34, RZ, 0xfc, !PT ;  /* 0x0000003406137812 */ /* 0x000fe200078efcff */
[----:B------:R-:W-:Y:S01]  /*0870*/  IMAD.SHL.U32 R242, R236, 0x8, RZ ;  /* 0x00000008ecf27824 */ /* 0x000fe200078e00ff */
[----:B0-----:R-:W-:Y:S01]  /*0880*/  IADD3 R8, R2, 0xffffffe, RZ ;  /* 0x0ffffffe02087810 */ /* 0x001fe20007ffe0ff */
[C---:B------:R-:W-:Y:S01]  /*0890*/  IMAD R241, R236.reuse, 0x7, RZ ;  /* 0x00000007ecf17824 */ /* 0x040fe200078e02ff */
[----:B------:R-:W-:Y:S01]  /*08a0*/  SHF.R.S32.HI R2, RZ, 0x6, R55 ;  /* 0x00000006ff027819 */ /* 0x000fe20000011437 */
[C---:B------:R-:W-:Y:S01]  /*08b0*/  IMAD R240, R236.reuse, 0x6, RZ ;  /* 0x00000006ecf07824 */ /* 0x040fe200078e02ff */
[----:B------:R0:W1:Y:S01]  /*08c0*/  F2I.FTZ.U32.TRUNC.NTZ R9, R8 ;  /* 0x0000000800097305 */ /* 0x000062000021f000 */
[----:B------:R-:W-:Y:S01]  /*08d0*/  IABS R16, R13 ;  /* 0x0000000d00107213 */ /* 0x000fe20000000000 */
[----:B------:R-:W-:Y:S01]  /*08e0*/  IMAD R239, R236, 0x5, RZ ;  /* 0x00000005ecef7824 */ /* 0x000fe200078e02ff */
[----:B------:R-:W-:Y:S01]  /*08f0*/  SGXT R2, R2, 0x1 ;  /* 0x000000010202781a */ /* 0x000fe20000000200 */
[C---:B------:R-:W-:Y:S01]  /*0900*/  IMAD.SHL.U32 R238, R236.reuse, 0x4, RZ ;  /* 0x00000004ecee7824 */ /* 0x040fe200078e00ff */
[----:B------:R-:W-:Y:S01]  /*0910*/  IABS R20, R19 ;  /* 0x0000001300147213 */ /* 0x000fe20000000000 */
[----:B------:R-:W-:Y:S01]  /*0920*/  IMAD R237, R236, 0x3, RZ ;  /* 0x00000003eced7824 */ /* 0x000fe200078e02ff */
[----:B------:R-:W-:Y:S01]  /*0930*/  LOP3.LUT R2, R7, 0x90, R2, 0x78, !PT ;  /* 0x0000009007027812 */ /* 0x000fe200078e7802 */
[----:B------:R-:W-:Y:S01]  /*0940*/  CS2R R96, SRZ ;  /* 0x0000000000607805 */ /* 0x000fe2000001ff00 */
[----:B0-----:R-:W-:Y:S01]  /*0950*/  IMAD.MOV.U32 R8, RZ, RZ, RZ ;  /* 0x000000ffff087224 */ /* 0x001fe200078e00ff */
[C---:B------:R-:W-:Y:S01]  /*0960*/  LOP3.LUT R17, R6.reuse, 0x36, RZ, 0xfc, !PT ;  /* 0x0000003606117812 */ /* 0x040fe200078efcff */
[----:B------:R-:W-:Y:S01]  /*0970*/  CS2R R98, SRZ ;  /* 0x0000000000627805 */ /* 0x000fe2000001ff00 */
[----:B------:R-:W-:Y:S01]  /*0980*/  LOP3.LUT R21, R6, 0x32, RZ, 0xfc, !PT ;  /* 0x0000003206157812 */ /* 0x000fe200078efcff */
[----:B------:R-:W-:Y:S01]  /*0990*/  CS2R R92, SRZ ;  /* 0x00000000005c7805 */ /* 0x000fe2000001ff00 */
[----:B------:R-:W-:Y:S01]  /*09a0*/  IABS R18, R17 ;  /* 0x0000001100127213 */ /* 0x000fe20000000000 */
[----:B------:R-:W-:Y:S01]  /*09b0*/  CS2R R94, SRZ ;  /* 0x00000000005e7805 */ /* 0x000fe2000001ff00 */
[--C-:B-1----:R-:W-:Y:S01]  /*09c0*/  IMAD.MOV R10, RZ, RZ, -R9.reuse ;  /* 0x000000ffff0a7224 */ /* 0x102fe200078e0a09 */
[----:B------:R-:W-:Y:S01]  /*09d0*/  ISETP.GE.AND P3, PT, R15, RZ, PT ;  /* 0x000000ff0f00720c */ /* 0x000fe20003f66270 */
[----:B------:R-:W-:Y:S01]  /*09e0*/  CS2R R88, SRZ ;  /* 0x0000000000587805 */ /* 0x000fe2000001ff00 */
[----:B------:R-:W-:Y:S01]  /*09f0*/  IABS R15, R21 ;  /* 0x00000015000f7213 */ /* 0x000fe20000000000 */
[----:B------:R-:W-:Y:S01]  /*0a00*/  IMAD R11, R10, R3, RZ ;  /* 0x000000030a0b7224 */ /* 0x000fe200078e02ff */
[C---:B------:R-:W-:Y:S01]  /*0a10*/  LOP3.LUT R23, R6.reuse, 0x30, RZ, 0xfc, !PT ;  /* 0x0000003006177812 */ /* 0x040fe200078efcff */
[----:B------:R-:W-:Y:S01]  /*0a20*/  CS2R R90, SRZ ;  /* 0x00000000005a7805 */ /* 0x000fe2000001ff00 */
[----:B------:R-:W-:Y:S01]  /*0a30*/  ISETP.GE.AND P1, PT, R13, RZ, PT ;  /* 0x000000ff0d00720c */ /* 0x000fe20003f26270 */
[----:B------:R-:W-:Y:S01]  /*0a40*/  IMAD.HI.U32 R10, R9, R11, R8 ;  /* 0x0000000b090a7227 */ /* 0x000fe200078e0008 */
[----:B------:R-:W-:Y:S01]  /*0a50*/  LOP3.LUT R11, R6, 0x3e, RZ, 0xfc, !PT ;  /* 0x0000003e060b7812 */ /* 0x000fe200078efcff */
[----:B------:R-:W-:Y:S01]  /*0a60*/  CS2R R140, SRZ ;  /* 0x00000000008c7805 */ /* 0x000fe2000001ff00 */
[----:B------:R-:W-:Y:S01]  /*0a70*/  IABS R22, R23 ;  /* 0x0000001700167213 */ /* 0x000fe20000000000 */
[----:B------:R-:W-:Y:S01]  /*0a80*/  IMAD R9, R31, 0x90, RZ ;  /* 0x000000901f097824 */ /* 0x000fe200078e02ff */
[----:B------:R-:W-:Y:S01]  /*0a90*/  IABS R8, R11 ;  /* 0x0000000b00087213 */ /* 0x000fe20000000000 */
[C---:B------:R-:W-:Y:S01]  /*0aa0*/  IMAD.HI.U32 R13, R10.reuse, R15, RZ ;  /* 0x0000000f0a0d7227 */ /* 0x040fe200078e00ff */
[----:B------:R-:W-:Y:S01]  /*0ab0*/  ISETP.GE.AND P2, PT, R11, RZ, PT ;  /* 0x000000ff0b00720c */ /* 0x000fe20003f46270 */
[----:B------:R-:W-:Y:S01]  /*0ac0*/  CS2R R142, SRZ ;  /* 0x00000000008e7805 */ /* 0x000fe2000001ff00 */
[----:B------:R-:W-:Y:S01]  /*0ad0*/  LOP3.LUT R184, R9, 0x30, R184, 0x78, !PT ;  /* 0x0000003009b87812 */ /* 0x000fe200078e78b8 */
[----:B------:R-:W-:Y:S01]  /*0ae0*/  IMAD.HI.U32 R7, R10, R8, RZ ;  /* 0x000000080a077227 */ /* 0x000fe200078e00ff */
[C---:B------:R-:W-:Y:S01]  /*0af0*/  LOP3.LUT R25, R6.reuse, 0x16, RZ, 0xfc, !PT ;  /* 0x0000001606197812 */ /* 0x040fe200078efcff */
[----:B------:R-:W-:Y:S01]  /*0b00*/  CS2R R120, SRZ ;  /* 0x0000000000787805 */ /* 0x000fe2000001ff00 */
[----:B------:R-:W-:Y:S01]  /*0b10*/  LOP3.LUT R39, R6, 0x14, RZ, 0xfc, !PT ;  /* 0x0000001406277812 */ /* 0x000fe200078efcff */
[----:B------:R-:W-:Y:S01]  /*0b20*/  IMAD.MOV R11, RZ, RZ, -R7 ;  /* 0x000000ffff0b7224 */ /* 0x000fe200078e0a07 */
[----:B------:R-:W-:Y:S01]  /*0b30*/  IABS R46, R25 ;  /* 0x00000019002e7213 */ /* 0x000fe20000000000 */
[----:B------:R-:W-:Y:S01]  /*0b40*/  IMAD.HI.U32 R7, R10, R12, RZ ;  /* 0x0000000c0a077227 */ /* 0x000fe200078e00ff */
[----:B------:R-:W-:Y:S01]  /*0b50*/  IABS R48, R39 ;  /* 0x0000002700307213 */ /* 0x000fe20000000000 */
[----:B------:R-:W-:Y:S01]  /*0b60*/  CS2R R122, SRZ ;  /* 0x00000000007a7805 */ /* 0x000fe2000001ff00 */
[----:B------:R-:W-:Y:S01]  /*0b70*/  IABS R68, c[0x0][0x178] ;  /* 0x00005e0000447a13 */ /* 0x000fe20000000000 */
[C---:B------:R-:W-:Y:S01]  /*0b80*/  IMAD R8, R3.reuse, R11, R8 ;  /* 0x0000000b03087224 */ /* 0x040fe200078e0208 */
[C---:B------:R-:W-:Y:S01]  /*0b90*/  LOP3.LUT R29, R6.reuse, 0xe, RZ, 0xfc, !PT ;  /* 0x0000000e061d7812 */ /* 0x040fe200078efcff */
[----:B------:R-:W-:Y:S01]  /*0ba0*/  IMAD.MOV R7, RZ, RZ, -R7 ;  /* 0x000000ffff077224 */ /* 0x000fe200078e0a07 */
[----:B------:R-:W-:Y:S01]  /*0bb0*/  LOP3.LUT R41, R6, 0xc, RZ, 0xfc, !PT ;  /* 0x0000000c06297812 */ /* 0x000fe200078efcff */
[----:B------:R-:W-:Y:S01]  /*0bc0*/  IMAD.HI.U32 R9, R10, R14, RZ ;  /* 0x0000000e0a097227 */ /* 0x000fe200078e00ff */
[C---:B------:R-:W-:Y:S01]  /*0bd0*/  ISETP.GT.U32.AND P0, PT, R3.reuse, R8, PT ;  /* 0x000000080300720c */ /* 0x040fe20003f04070 */
[----:B------:R-:W-:Y:S01]  /*0be0*/  CS2R R136, SRZ ;  /* 0x0000000000887805 */ /* 0x000fe2000001ff00 */
[----:B------:R-:W-:Y:S01]  /*0bf0*/  IABS R54, R29 ;  /* 0x0000001d00367213 */ /* 0x000fe20000000000 */
[C---:B------:R-:W-:Y:S01]  /*0c00*/  IMAD R12, R3.reuse, R7, R12 ;  /* 0x00000007030c7224 */ /* 0x040fe200078e020c */
[----:B------:R-:W-:Y:S01]  /*0c10*/  IABS R56, R41 ;  /* 0x0000002900387213 */ /* 0x000fe20000000000 */
[----:B------:R-:W-:Y:S01]  /*0c20*/  IMAD.MOV R9, RZ, RZ, -R9 ;  /* 0x000000ffff097224 */ /* 0x000fe200078e0a09 */
[----:B------:R-:W-:Y:S01]  /*0c30*/  LOP3.LUT R43, R6, 0xa, RZ, 0xfc, !PT ;  /* 0x0000000a062b7812 */ /* 0x000fe200078efcff */
[----:B------:R-:W-:Y:S01]  /*0c40*/  IMAD.HI.U32 R7, R10, R16, RZ ;  /* 0x000000100a077227 */ /* 0x000fe200078e00ff */
[C---:B------:R-:W-:Y:S01]  /*0c50*/  ISETP.GT.U32.AND P5, PT, R3.reuse, R12, PT ;  /* 0x0000000c0300720c */ /* 0x040fe20003fa4070 */
[----:B------:R-:W-:Y:S01]  /*0c60*/  CS2R R138, SRZ ;  /* 0x00000000008a7805 */ /* 0x000fe2000001ff00 */
[----:B------:R-:W-:Y:S01]  /*0c70*/  IABS R58, R43 ;  /* 0x0000002b003a7213 */ /* 0x000fe20000000000 */
[C---:B------:R-:W-:Y:S01]  /*0c80*/  IMAD R14, R3.reuse, R9, R14 ;  /* 0x00000009030e7224 */ /* 0x040fe200078e020e */
[----:B------:R-:W-:Y:S01]  /*0c90*/  LOP3.LUT R45, R6, 0x8, RZ, 0xfc, !PT ;  /* 0x00000008062d7812 */ /* 0x000fe200078efcff */
[----:B------:R-:W-:Y:S01]  /*0ca0*/  @!P0 IMAD.IADD R8, R8, 0x1, -R3 ;  /* 0x0000000108088824 */ /* 0x000fe200078e0a03 */
[----:B------:R-:W-:Y:S01]  /*0cb0*/  LOP3.LUT R47, R6, 0x6, RZ, 0xfc, !PT ;  /* 0x00000006062f7812 */ /* 0x000fe200078efcff */
[----:B------:R-:W-:Y:S01]  /*0cc0*/  IMAD.HI.U32 R9, R10, R20, RZ ;  /* 0x000000140a097227 */ /* 0x000fe200078e00ff */
[----:B------:R-:W-:Y:S01]  /*0cd0*/  IABS R60, R45 ;  /* 0x0000002d003c7213 */ /* 0x000fe20000000000 */
[----:B------:R-:W-:Y:S01]  /*0ce0*/  CS2R R124, SRZ ;  /* 0x00000000007c7805 */ /* 0x000fe2000001ff00 */
[C---:B------:R-:W-:Y:S01]  /*0cf0*/  ISETP.GT.U32.AND P0, PT, R3.reuse, R8, PT ;  /* 0x000000080300720c */ /* 0x040fe20003f04070 */
[----:B------:R-:W-:Y:S01]  /*0d00*/  IMAD.MOV R7, RZ, RZ, -R7 ;  /* 0x000000ffff077224 */ /* 0x000fe200078e0a07 */
[----:B------:R-:W-:Y:S01]  /*0d10*/  LOP3.LUT R49, R6, 0x4, RZ, 0xfc, !PT ;  /* 0x0000000406317812 */ /* 0x000fe200078efcff */
[----:B------:R-:W-:Y:S01]  /*0d20*/  @!P5 IMAD.IADD R12, R12, 0x1, -R3 ;  /* 0x000000010c0cd824 */ /* 0x000fe200078e0a03 */
[C---:B------:R-:W-:Y:S01]  /*0d30*/  ISETP.GT.U32.AND P5, PT, R3.reuse, R14, PT ;  /* 0x0000000e0300720c */ /* 0x040fe20003fa4070 */
[----:B------:R-:W-:Y:S01]  /*0d40*/  IMAD.MOV R9, RZ, RZ, -R9 ;  /* 0x000000ffff097224 */ /* 0x000fe200078e0a09 */
[----:B------:R-:W-:Y:S01]  /*0d50*/  LOP3.LUT R51, R6, 0x2, RZ, 0xfc, !PT ;  /* 0x0000000206337812 */ /* 0x000fe200078efcff */
[C---:B------:R-:W-:Y:S01]  /*0d60*/  IMAD R16, R3.reuse, R7, R16 ;  /* 0x0000000703107224 */ /* 0x040fe200078e0210 */
[C---:B------:R-:W-:Y:S01]  /*0d70*/  ISETP.GT.U32.AND P6, PT, R3.reuse, R12, PT ;  /* 0x0000000c0300720c */ /* 0x040fe20003fc4070 */
[C---:B------:R-:W-:Y:S01]  /*0d80*/  IMAD R20, R3.reuse, R9, R20 ;  /* 0x0000000903147224 */ /* 0x040fe200078e0214 */
[----:B------:R-:W-:Y:S01]  /*0d90*/  IABS R33, R51 ;  /* 0x0000003300217213 */ /* 0x000fe20000000000 */
[----:B------:R-:W-:Y:S01]  /*0da0*/  IMAD.HI.U32 R7, R10, R18, RZ ;  /* 0x000000120a077227 */ /* 0x000fe200078e00ff */
[----:B------:R-:W-:Y:S01]  /*0db0*/  IABS R35, R6 ;  /* 0x0000000600237213 */ /* 0x000fe20000000000 */
[----:B------:R-:W-:Y:S01]  /*0dc0*/  CS2R R126, SRZ ;  /* 0x00000000007e7805 */ /* 0x000fe2000001ff00 */
[----:B------:R-:W-:Y:S01]  /*0dd0*/  IABS R37, R220 ;  /* 0x000000dc00257213 */ /* 0x000fe20000000000 */
[--C-:B------:R-:W-:Y:S01]  /*0de0*/  @!P0 IMAD.IADD R8, R8, 0x1, -R3.reuse ;  /* 0x0000000108088824 */ /* 0x100fe200078e0a03 */
[C---:B------:R-:W-:Y:S01]  /*0df0*/  ISETP.GT.U32.AND P0, PT, R3.reuse, R16, PT ;  /* 0x000000100300720c */ /* 0x040fe20003f04070 */
[----:B------:R-:W-:Y:S01]  /*0e00*/  @!P5 IMAD.IADD R14, R14, 0x1, -R3 ;  /* 0x000000010e0ed824 */ /* 0x000fe200078e0a03 */
[C---:B------:R-:W-:Y:S01]  /*0e10*/  ISETP.GT.U32.AND P5, PT, R3.reuse, R20, PT ;  /* 0x000000140300720c */ /* 0x040fe20003fa4070 */
[----:B------:R-:W-:Y:S01]  /*0e20*/  IMAD.MOV R7, RZ, RZ, -R7 ;  /* 0x000000ffff077224 */ /* 0x000fe200078e0a07 */
[----:B------:R-:W-:Y:S01]  /*0e30*/  LOP3.LUT R184, R184, 0x400, R221, 0xf8, !PT ;  /* 0x00000400b8b87812 */ /* 0x000fe200078ef8dd */
[----:B------:R-:W-:Y:S01]  /*0e40*/  IMAD.MOV.U32 R11, RZ, RZ, R8 ;  /* 0x000000ffff0b7224 */ /* 0x000fe200078e0008 */
[----:B------:R-:W-:Y:S01]  /*0e50*/  CS2R R128, SRZ ;  /* 0x0000000000807805 */ /* 0x000fe2000001ff00 */
[C---:B------:R-:W-:Y:S01]  /*0e60*/  IMAD R18, R3.reuse, R7, R18 ;  /* 0x0000000703127224 */ /* 0x040fe200078e0212 */
[----:B------:R-:W-:Y:S01]  /*0e70*/  CS2R R130, SRZ ;  /* 0x0000000000827805 */ /* 0x000fe2000001ff00 */
[----:B------:R-:W-:Y:S01]  /*0e80*/  IMAD.MOV R8, RZ, RZ, -R13 ;  /* 0x000000ffff087224 */ /* 0x000fe200078e0a0d */
[----:B------:R-:W-:Y:S01]  /*0e90*/  LOP3.LUT R13, R6, 0x2e, RZ, 0xfc, !PT ;  /* 0x0000002e060d7812 */ /* 0x000fe200078efcff */
[----:B------:R-:W-:Y:S01]  /*0ea0*/  IMAD.HI.U32 R7, R10, R22, RZ ;  /* 0x000000160a077227 */ /* 0x000fe200078e00ff */
[----:B------:R-:W-:Y:S01]  /*0eb0*/  CS2R R80, SRZ ;  /* 0x0000000000507805 */ /* 0x000fe2000001ff00 */
[----:B------:R-:W-:Y:S01]  /*0ec0*/  CS2R R82, SRZ ;  /* 0x0000000000527805 */ /* 0x000fe2000001ff00 */
[----:B------:R-:W-:Y:S01]  /*0ed0*/  IABS R24, R13 ;  /* 0x0000000d00187213 */ /* 0x000fe20000000000 */
[----:B------:R-:W-:Y:S01]  /*0ee0*/  @!P2 IMAD.MOV R11, RZ, RZ, -R11 ;  /* 0x000000ffff0ba224 */ /* 0x000fe200078e0a0b */
[----:B------:R-:W-:Y:S01]  /*0ef0*/  ISETP.GT.U32.AND P2, PT, R3, R18, PT ;  /* 0x000000120300720c */ /* 0x000fe20003f44070 */
[--C-:B------:R-:W-:Y:S01]  /*0f00*/  @!P6 IMAD.IADD R12, R12, 0x1, -R3.reuse ;  /* 0x000000010c0ce824 */ /* 0x100fe200078e0a03 */
[----:B------:R-:W-:Y:S01]  /*0f10*/  ISETP.GE.AND P6, PT, R17, RZ, PT ;  /* 0x000000ff1100720c */ /* 0x000fe20003fc6270 */
[--C-:B------:R-:W-:Y:S01]  /*0f20*/  @!P0 IMAD.IADD R16, R16, 0x1, -R3.reuse ;  /* 0x0000000110108824 */ /* 0x100fe200078e0a03 */
[C---:B------:R-:W-:Y:S01]  /*0f30*/  ISETP.GT.U32.AND P0, PT, R3.reuse, R14, PT ;  /* 0x0000000e0300720c */ /* 0x040fe20003f04070 */
[----:B------:R-:W-:Y:S01]  /*0f40*/  @!P5 IMAD.IADD R20, R20, 0x1, -R3 ;  /* 0x000000011414d824 */ /* 0x000fe200078e0a03 */
[----:B------:R-:W-:Y:S01]  /*0f50*/  LOP3.LUT R17, R6, 0x2a, RZ, 0xfc, !PT ;  /* 0x0000002a06117812 */ /* 0x000fe200078efcff */
[----:B------:R-:W-:Y:S01]  /*0f60*/  IMAD.MOV R7, RZ, RZ, -R7 ;  /* 0x000000ffff077224 */ /* 0x000fe200078e0a07 */
[----:B------:R-:W-:Y:S01]  /*0f70*/  CS2R R84, SRZ ;  /* 0x0000000000547805 */ /* 0x000fe2000001ff00 */
[----:B------:R-:W-:Y:S01]  /*0f80*/  @!P4 IMAD.MOV R12, RZ, RZ, -R12 ;  /* 0x000000ffff0cc224 */ /* 0x000fe200078e0a0c */
[C---:B------:R-:W-:Y:S01]  /*0f90*/  ISETP.GT.U32.AND P4, PT, R3.reuse, R20, PT ;  /* 0x000000140300720c */ /* 0x040fe20003f84070 */
[C---:B------:R-:W-:Y:S01]  /*0fa0*/  IMAD R22, R3.reuse, R7, R22 ;  /* 0x0000000703167224 */ /* 0x040fe200078e0216 */
[----:B------:R-:W-:Y:S01]  /*0fb0*/  IABS R28, R17 ;  /* 0x00000011001c7213 */ /* 0x000fe20000000000 */
[----:B------:R-:W-:Y:S01]  /*0fc0*/  IMAD.HI.U32 R7, R10, R24, RZ ;  /* 0x000000180a077227 */ /* 0x000fe200078e00ff */
[----:B------:R-:W-:Y:S01]  /*0fd0*/  CS2R R86, SRZ ;  /* 0x0000000000567805 */ /* 0x000fe2000001ff00 */
[----:B------:R-:W-:Y:S01]  /*0fe0*/  CS2R R112, SRZ ;  /* 0x0000000000707805 */ /* 0x000fe2000001ff00 */
[----:B------:R-:W-:Y:S01]  /*0ff0*/  CS2R R114, SRZ ;  /* 0x0000000000727805 */ /* 0x000fe2000001ff00 */
[C---:B------:R-:W-:Y:S01]  /*1000*/  IMAD R8, R3.reuse, R8, R15 ;  /* 0x0000000803087224 */ /* 0x040fe200078e020f */
[----:B------:R-:W-:Y:S01]  /*1010*/  LOP3.LUT R15, R6, 0x2c, RZ, 0xfc, !PT ;  /* 0x0000002c060f7812 */ /* 0x000fe200078efcff */
[----:B------:R-:W-:Y:S01]  /*1020*/  IMAD.MOV R7, RZ, RZ, -R7 ;  /* 0x000000ffff077224 */ /* 0x000fe200078e0a07 */
[----:B------:R-:W-:Y:S01]  /*1030*/  CS2R R116, SRZ ;  /* 0x0000000000747805 */ /* 0x000fe2000001ff00 */
[--C-:B------:R-:W-:Y:S01]  /*1040*/  @!P2 IMAD.IADD R18, R18, 0x1, -R3.reuse ;  /* 0x000000011212a824 */ /* 0x100fe200078e0a03 */
[C---:B------:R-:W-:Y:S01]  /*1050*/  ISETP.GT.U32.AND P2, PT, R3.reuse, R16, PT ;  /* 0x000000100300720c */ /* 0x040fe20003f44070 */
[--C-:B------:R-:W-:Y:S01]  /*1060*/  @!P0 IMAD.IADD R14, R14, 0x1, -R3.reuse ;  /* 0x000000010e0e8824 */ /* 0x100fe200078e0a03 */
[C---:B------:R-:W-:Y:S01]  /*1070*/  ISETP.GT.U32.AND P0, PT, R3.reuse, R8, PT ;  /* 0x000000080300720c */ /* 0x040fe20003f04070 */
[C---:B------:R-:W-:Y:S01]  /*1080*/  IMAD R24, R3.reuse, R7, R24 ;  /* 0x0000000703187224 */ /* 0x040fe200078e0218 */
[C---:B------:R-:W-:Y:S01]  /*1090*/  ISETP.GT.U32.AND P5, PT, R3.reuse, R18, PT ;  /* 0x000000120300720c */ /* 0x040fe20003fa4070 */
[--C-:B------:R-:W-:Y:S01]  /*10a0*/  @!P4 IMAD.IADD R20, R20, 0x1, -R3.reuse ;  /* 0x000000011414c824 */ /* 0x100fe200078e0a03 */
[----:B------:R-:W-:Y:S01]  /*10b0*/  IABS R26, R15 ;  /* 0x0000000f001a7213 */ /* 0x000fe20000000000 */
[C---:B------:R-:W-:Y:S01]  /*10c0*/  IMAD.HI.U32 R9, R10.reuse, R28, RZ ;  /* 0x0000001c0a097227 */ /* 0x040fe200078e00ff */
[C---:B------:R-:W-:Y:S01]  /*10d0*/  ISETP.GT.U32.AND P4, PT, R3.reuse, R24, PT ;  /* 0x000000180300720c */ /* 0x040fe20003f84070 */
[----:B------:R-:W-:Y:S01]  /*10e0*/  CS2R R118, SRZ ;  /* 0x0000000000767805 */ /* 0x000fe2000001ff00 */
[----:B------:R-:W-:Y:S01]  /*10f0*/  CS2R R132, SRZ ;  /* 0x0000000000847805 */ /* 0x000fe2000001ff00 */
[----:B------:R-:W-:Y:S01]  /*1100*/  IMAD.HI.U32 R7, R10, R26, RZ ;  /* 0x0000001a0a077227 */ /* 0x000fe200078e00ff */
[----:B------:R-:W-:Y:S01]  /*1110*/  CS2R R134, SRZ ;  /* 0x0000000000867805 */ /* 0x000fe2000001ff00 */
[----:B------:R-:W-:Y:S01]  /*1120*/  CS2R R144, SRZ ;  /* 0x0000000000907805 */ /* 0x000fe2000001ff00 */
[----:B------:R-:W-:Y:S01]  /*1130*/  CS2R R146, SRZ ;  /* 0x0000000000927805 */ /* 0x000fe2000001ff00 */
[--C-:B------:R-:W-:Y:S01]  /*1140*/  @!P2 IMAD.IADD R16, R16, 0x1, -R3.reuse ;  /* 0x000000011010a824 */ /* 0x100fe200078e0a03 */
[----:B------:R-:W-:Y:S01]  /*1150*/  ISETP.GT.U32.AND P2, PT, R3, R22, PT ;  /* 0x000000160300720c */ /* 0x000fe20003f44070 */
[----:B------:R-:W-:Y:S01]  /*1160*/  @!P0 IMAD.IADD R8, R8, 0x1, -R3 ;  /* 0x0000000108088824 */ /* 0x000fe200078e0a03 */
[----:B------:R-:W-:Y:S01]  /*1170*/  ISETP.GE.AND P0, PT, R21, RZ, PT ;  /* 0x000000ff1500720c */ /* 0x000fe20003f06270 */
[----:B------:R-:W-:Y:S01]  /*1180*/  IMAD.MOV R7, RZ, RZ, -R7 ;  /* 0x000000ffff077224 */ /* 0x000fe200078e0a07 */
[----:B------:R-:W-:Y:S01]  /*1190*/  LOP3.LUT R21, R6, 0x26, RZ, 0xfc, !PT ;  /* 0x0000002606157812 */ /* 0x000fe200078efcff */
[--C-:B------:R-:W-:Y:S01]  /*11a0*/  @!P4 IMAD.IADD R24, R24, 0x1, -R3.reuse ;  /* 0x000000011818c824 */ /* 0x100fe200078e0a03 */
[----:B------:R-:W-:Y:S01]  /*11b0*/  ISETP.GT.U32.AND P4, PT, R3, R8, PT ;  /* 0x000000080300720c */ /* 0x000fe20003f84070 */
[----:B------:R-:W-:Y:S01]  /*11c0*/  @!P5 IMAD.IADD R18, R18, 0x1, -R3 ;  /* 0x000000011212d824 */ /* 0x000fe200078e0a03 */
[----:B------:R-:W-:Y:S01]  /*11d0*/  ISETP.GE.AND P5, PT, R19, RZ, PT ;  /* 0x000000ff1300720c */ /* 0x000fe20003fa6270 */
[----:B------:R-:W-:Y:S01]  /*11e0*/  IMAD.MOV R9, RZ, RZ, -R9 ;  /* 0x000000ffff097224 */ /* 0x000fe200078e0a09 */
[----:B------:R-:W-:Y:S01]  /*11f0*/  LOP3.LUT R19, R6, 0x28, RZ, 0xfc, !PT ;  /* 0x0000002806137812 */ /* 0x000fe200078efcff */
[----:B------:R-:W-:Y:S01]  /*1200*/  IMAD R26, R3, R7, R26 ;  /* 0x00000007031a7224 */ /* 0x000fe200078e021a */
[----:B------:R-:W-:Y:S01]  /*1210*/  CS2R R100, SRZ ;  /* 0x0000000000647805 */ /* 0x000fe2000001ff00 */
[--C-:B------:R-:W-:Y:S01]  /*1220*/  @!P2 IMAD.IADD R22, R22, 0x1, -R3.reuse ;  /* 0x000000011616a824 */ /* 0x100fe200078e0a03 */
[----:B------:R-:W-:Y:S01]  /*1230*/  ISETP.GE.AND P2, PT, R23, RZ, PT ;  /* 0x000000ff1700720c */ /* 0x000fe20003f46270 */
[C---:B------:R-:W-:Y:S01]  /*1240*/  IMAD R28, R3.reuse, R9, R28 ;  /* 0x00000009031c7224 */ /* 0x040fe200078e021c */
[----:B------:R-:W-:Y:S01]  /*1250*/  IABS R9, R19 ;  /* 0x0000001300097213 */ /* 0x000fe20000000000 */
[----:B------:R-:W-:Y:S01]  /*1260*/  @!P6 IMAD.MOV R18, RZ, RZ, -R18 ;  /* 0x000000ffff12e224 */ /* 0x000fe200078e0a12 */
[C---:B------:R-:W-:Y:S01]  /*1270*/  ISETP.GT.U32.AND P6, PT, R3.reuse, R26, PT ;  /* 0x0000001a0300720c */ /* 0x040fe20003fc4070 */
[----:B------:R-:W-:Y:S01]  /*1280*/  @!P1 IMAD.MOV R16, RZ, RZ, -R16 ;  /* 0x000000ffff109224 */ /* 0x000fe200078e0a10 */
[C---:B------:R-:W-:Y:S01]  /*1290*/  ISETP.GT.U32.AND P1, PT, R3.reuse, R22, PT ;  /* 0x000000160300720c */ /* 0x040fe20003f24070 */
[----:B------:R-:W-:Y:S01]  /*12a0*/  @!P4 IMAD.IADD R8, R8, 0x1, -R3 ;  /* 0x000000010808c824 */ /* 0x000fe200078e0a03 */
[----:B------:R-:W-:Y:S01]  /*12b0*/  ISETP.GT.U32.AND P4, PT, R3, R28, PT ;  /* 0x0000001c0300720c */ /* 0x000fe20003f84070 */
[----:B------:R-:W-:Y:S01]  /*12c0*/  IMAD.HI.U32 R7, R10, R9, RZ ;  /* 0x000000090a077227 */ /* 0x000fe200078e00ff */
[----:B------:R-:W-:Y:S01]  /*12d0*/  CS2R R102, SRZ ;  /* 0x0000000000667805 */ /* 0x000fe2000001ff00 */
[----:B------:R-:W-:Y:S01]  /*12e0*/  CS2R R104, SRZ ;  /* 0x0000000000687805 */ /* 0x000fe2000001ff00 */
[----:B------:R-:W-:Y:S01]  /*12f0*/  CS2R R106, SRZ ;  /* 0x00000000006a7805 */ /* 0x000fe2000001ff00 */
[----:B------:R-:W-:Y:S01]  /*1300*/  IMAD.MOV R30, RZ, RZ, -R7 ;  /* 0x000000ffff1e7224 */ /* 0x000fe200078e0a07 */
[----:B------:R-:W-:Y:S01]  /*1310*/  SHF.R.S32.HI R210, RZ, 0x6, R210 ;  /* 0x00000006ffd27819 */ /* 0x000fe200000114d2 */
[----:B------:R-:W-:Y:S01]  /*1320*/  @!P5 IMAD.MOV R20, RZ, RZ, -R20 ;  /* 0x000000ffff14d224 */ /* 0x000fe200078e0a14 */
[----:B------:R-:W-:Y:S01]  /*1330*/  ISETP.GE.AND P5, PT, R13, RZ, PT ;  /* 0x000000ff0d00720c */ /* 0x000fe20003fa6270 */
[--C-:B------:R-:W-:Y:S01]  /*1340*/  @!P6 IMAD.IADD R26, R26, 0x1, -R3.reuse ;  /* 0x000000011a1ae824 */ /* 0x100fe200078e0a03 */
[----:B------:R-:W-:Y:S01]  /*1350*/  ISETP.GE.AND P6, PT, R19, RZ, PT ;  /* 0x000000ff1300720c */ /* 0x000fe20003fc6270 */
[--C-:B------:R-:W-:Y:S01]  /*1360*/  @!P1 IMAD.IADD R22, R22, 0x1, -R3.reuse ;  /* 0x0000000116169824 */ /* 0x100fe200078e0a03 */
[----:B------:R-:W-:Y:S01]  /*1370*/  ISETP.GE.AND P1, PT, R15, RZ, PT ;  /* 0x000000ff0f00720c */ /* 0x000fe20003f26270 */
[----:B------:R-:W-:Y:S01]  /*1380*/  @!P4 IMAD.IADD R28, R28, 0x1, -R3 ;  /* 0x000000011c1cc824 */ /* 0x000fe200078e0a03 */
[----:B------:R-:W-:Y:S01]  /*1390*/  IABS R15, R21 ;  /* 0x00000015000f7213 */ /* 0x000fe20000000000 */
[----:B------:R-:W-:Y:S01]  /*13a0*/  IMAD.MOV.U32 R13, RZ, RZ, R8 ;  /* 0x000000ffff0d7224 */ /* 0x000fe200078e0008 */
[C---:B------:R-:W-:Y:S01]  /*13b0*/  ISETP.GT.U32.AND P4, PT, R3.reuse, R26, PT ;  /* 0x0000001a0300720c */ /* 0x040fe20003f84070 */
[----:B------:R-:W-:Y:S01]  /*13c0*/  IMAD R8, R3, R30, R9 ;  /* 0x0000001e03087224 */ /* 0x000fe200078e0209 */
[----:B------:R-:W-:Y:S01]  /*13d0*/  LOP3.LUT R9, R6, 0x22, RZ, 0xfc, !PT ;  /* 0x0000002206097812 */ /* 0x000fe200078efcff */
[----:B------:R-:W-:Y:S01]  /*13e0*/  IMAD.HI.U32 R7, R10, R15, RZ ;  /* 0x0000000f0a077227 */ /* 0x000fe200078e00ff */
[----:B------:R-:W-:-:S02]  /*13f0*/  LOP3.LUT R226, R2, 0x20, RZ, 0x3c, !PT ;  /* 0x0000002002e27812 */ /* 0x000fc400078e3cff */
[----:B------:R-:W-:Y:S01]  /*1400*/  IABS R34, R9 ;  /* 0x0000000900227213 */ /* 0x000fe20000000000 */
[----:B------:R-:W-:Y:S01]  /*1410*/  @!P2 IMAD.MOV R22, RZ, RZ, -R22 ;  /* 0x000000ffff16a224 */ /* 0x000fe200078e0a16 */
[C---:B------:R-:W-:Y:S01]  /*1420*/  ISETP.GT.U32.AND P2, PT, R3.reuse, R8, PT ;  /* 0x000000080300720c */ /* 0x040fe20003f44070 */
[----:B------:R-:W-:Y:S01]  /*1430*/  @!P3 IMAD.MOV R14, RZ, RZ, -R14 ;  /* 0x000000ffff0eb224 */ /* 0x000fe200078e0a0e */
[C---:B------:R-:W-:Y:S01]  /*1440*/  ISETP.GT.U32.AND P3, PT, R3.reuse, R24, PT ;  /* 0x000000180300720c */ /* 0x040fe20003f64070 */
[----:B------:R-:W-:Y:S01]  /*1450*/  IMAD.MOV R30, RZ, RZ, -R7 ;  /* 0x000000ffff1e7224 */ /* 0x000fe200078e0a07 */
[----:B------:R-:W-:Y:S01]  /*1460*/  LOP3.LUT R7, R6, 0x24, RZ, 0xfc, !PT ;  /* 0x0000002406077812 */ /* 0x000fe200078efcff */
[----:B------:R-:W-:Y:S01]  /*1470*/  @!P4 IMAD.IADD R26, R26, 0x1, -R3 ;  /* 0x000000011a1ac824 */ /* 0x000fe200078e0a03 */
[----:B------:R-:W-:Y:S01]  /*1480*/  LOP3.LUT R225, R2, 0x40, RZ, 0x3c, !PT ;  /* 0x0000004002e17812 */ /* 0x000fe200078e3cff */
[C---:B------:R-:W-:Y:S01]  /*1490*/  IMAD R30, R3.reuse, R30, R15 ;  /* 0x0000001e031e7224 */ /* 0x040fe200078e020f */
[----:B------:R-:W-:Y:S01]  /*14a0*/  IABS R32, R7 ;  /* 0x0000000700207213 */ /* 0x000fe20000000000 */
[----:B------:R-:W-:Y:S01]  /*14b0*/  @!P0 IMAD.MOV R13, RZ, RZ, -R13 ;  /* 0x000000ffff0d8224 */ /* 0x000fe200078e0a0d */
[C---:B------:R-:W-:Y:S01]  /*14c0*/  ISETP.GT.U32.AND P0, PT, R3.reuse, R28, PT ;  /* 0x0000001c0300720c */ /* 0x040fe20003f04070 */
[----:B------:R-:W-:Y:S01]  /*14d0*/  @!P1 IMAD.MOV R26, RZ, RZ, -R26 ;  /* 0x000000ffff1a9224 */ /* 0x000fe200078e0a1a */
[----:B------:R-:W-:Y:S01]  /*14e0*/  ISETP.GT.U32.AND P1, PT, R3, R30, PT ;  /* 0x0000001e0300720c */ /* 0x000fe20003f24070 */
[--C-:B------:R-:W-:Y:S01]  /*14f0*/  @!P2 IMAD.IADD R8, R8, 0x1, -R3.reuse ;  /* 0x000000010808a824 */ /* 0x100fe200078e0a03 */
[----:B------:R-:W-:Y:S01]  /*1500*/  LOP3.LUT R15, R6, 0x20, RZ, 0xfc, !PT ;  /* 0x00000020060f7812 */ /* 0x000fe200078efcff */
[----:B------:R-:W-:Y:S01]  /*1510*/  @!P3 IMAD.IADD R24, R24, 0x1, -R3 ;  /* 0x000000011818b824 */ /* 0x000fe200078e0a03 */
[----:B------:R-:W-:Y:S01]  /*1520*/  ISETP.GE.AND P3, PT, R17, RZ, PT ;  /* 0x000000ff1100720c */ /* 0x000fe20003f66270 */
[----:B------:R-:W-:Y:S01]  /*1530*/  IMAD R31, R31, 0x110, RZ ;  /* 0x000001101f1f7824 */ /* 0x000fe200078e02ff */
[----:B------:R-:W-:Y:S01]  /*1540*/  ISETP.GT.U32.AND P2, PT, R3, R8, PT ;  /* 0x000000080300720c */ /* 0x000fe20003f44070 */
[----:B------:R-:W-:Y:S01]  /*1550*/  @!P5 IMAD.MOV R24, RZ, RZ, -R24 ;  /* 0x000000ffff18d224 */ /* 0x000fe200078e0a18 */
[----:B------:R-:W-:Y:S01]  /*1560*/  ISETP.GE.AND P4, PT, R7, RZ, PT ;  /* 0x000000ff0700720c */ /* 0x000fe20003f86270 */
[----:B------:R-:W-:Y:S01]  /*1570*/  IMAD.HI.U32 R7, R10, R32, RZ ;  /* 0x000000200a077227 */ /* 0x000fe200078e00ff */
[----:B------:R-:W-:-:S02]  /*1580*/  IABS R36, R15 ;  /* 0x0000000f00247213 */ /* 0x000fc40000000000 */
[----:B------:R-:W-:Y:S01]  /*1590*/  LOP3.LUT R17, R6, 0x1e, RZ, 0xfc, !PT ;  /* 0x0000001e06117812 */ /* 0x000fe200078efcff */
[--C-:B------:R-:W-:Y:S01]  /*15a0*/  @!P0 IMAD.IADD R28, R28, 0x1, -R3.reuse ;  /* 0x000000011c1c8824 */ /* 0x100fe200078e0a03 */
[----:B------:R-:W-:Y:S01]  /*15b0*/  ISETP.GE.AND P0, PT, R9, RZ, PT ;  /* 0x000000ff0900720c */ /* 0x000fe20003f06270 */
[----:B------:R-:W-:Y:S01]  /*15c0*/  @!P1 IMAD.IADD R30, R30, 0x1, -R3 ;  /* 0x000000011e1e9824 */ /* 0x000fe200078e0a03 */
[----:B------:R-:W-:Y:S01]  /*15d0*/  IABS R38, R17 ;  /* 0x0000001100267213 */ /* 0x000fe20000000000 */
[----:B------:R-:W-:Y:S01]  /*15e0*/  @!P3 IMAD.MOV R28, RZ, RZ, -R28 ;  /* 0x000000ffff1cb224 */ /* 0x000fe200078e0a1c */
[----:B------:R-:W-:Y:S01]  /*15f0*/  ISETP.GE.AND P3, PT, R15, RZ, PT ;  /* 0x000000ff0f00720c */ /* 0x000fe20003f66270 */
[----:B------:R-:W-:Y:S01]  /*1600*/  IMAD.MOV R15, RZ, RZ, -R7 ;  /* 0x000000ffff0f7224 */ /* 0x000fe200078e0a07 */
[----:B------:R-:W-:Y:S01]  /*1610*/  ISETP.GT.U32.AND P1, PT, R3, R30, PT ;  /* 0x0000001e0300720c */ /* 0x000fe20003f24070 */
[----:B------:R-:W-:Y:S01]  /*1620*/  IMAD.HI.U32 R9, R10, R34, RZ ;  /* 0x000000220a097227 */ /* 0x000fe200078e00ff */
[----:B------:R-:W-:-:S02]  /*1630*/  ISETP.GE.AND P5, PT, R21, RZ, PT ;  /* 0x000000ff1500720c */ /* 0x000fc40003fa6270 */
[----:B------:R-:W-:Y:S01]  /*1640*/  LOP3.LUT R21, R6, 0x18, RZ, 0xfc, !PT ;  /* 0x0000001806157812 */ /* 0x000fe200078efcff */
[----:B------:R-:W-:Y:S01]  /*1650*/  @!P2 IMAD.IADD R8, R8, 0x1, -R3 ;  /* 0x000000010808a824 */ /* 0x000fe200078e0a03 */
[----:B------:R-:W-:Y:S01]  /*1660*/  ISETP.GE.AND P2, PT, R17, RZ, PT ;  /* 0x000000ff1100720c */ /* 0x000fe20003f46270 */
[C---:B------:R-:W-:Y:S01]  /*1670*/  IMAD R32, R3.reuse, R15, R32 ;  /* 0x0000000f03207224 */ /* 0x040fe200078e0220 */
[----:B------:R-:W-:Y:S01]  /*1680*/  IABS R44, R21 ;  /* 0x00000015002c7213 */ /* 0x000fe20000000000 */
[----:B------:R-:W-:Y:S01]  /*1690*/  IMAD.MOV R9, RZ, RZ, -R9 ;  /* 0x000000ffff097224 */ /* 0x000fe200078e0a09 */
[C---:B------:R-:W-:Y:S01]  /*16a0*/  LOP3.LUT R17, R6.reuse, 0x1a, RZ, 0xfc, !PT ;  /* 0x0000001a06117812 */ /* 0x040fe200078efcff */
[----:B------:R-:W-:Y:S01]  /*16b0*/  IMAD.MOV.U32 R15, RZ, RZ, R8 ;  /* 0x000000ffff0f7224 */ /* 0x000fe200078e0008 */
[----:B------:R-:W-:Y:S01]  /*16c0*/  LOP3.LUT R8, R6, 0x1c, RZ, 0xfc, !PT ;  /* 0x0000001c06087812 */ /* 0x000fe200078efcff */
[C---:B------:R-:W-:Y:S01]  /*16d0*/  IMAD R34, R3.reuse, R9, R34 ;  /* 0x0000000903227224 */ /* 0x040fe200078e0222 */
[----:B------:R-:W-:Y:S01]  /*16e0*/  IABS R42, R17 ;  /* 0x00000011002a7213 */ /* 0x000fe20000000000 */
[----:B------:R-:W-:Y:S01]  /*16f0*/  @!P6 IMAD.MOV R15, RZ, RZ, -R15 ;  /* 0x000000ffff0fe224 */ /* 0x000fe200078e0a0f */
[C---:B------:R-:W-:Y:S01]  /*1700*/  ISETP.GT.U32.AND P6, PT, R3.reuse, R32, PT ;  /* 0x000000200300720c */ /* 0x040fe20003fc4070 */
[----:B------:R-:W-:Y:S01]  /*1710*/  @!P1 IMAD.IADD R30, R30, 0x1, -R3 ;  /* 0x000000011e1e9824 */ /* 0x000fe200078e0a03 */
[----:B------:R-:W-:Y:S01]  /*1720*/  ISETP.GT.U32.AND P1, PT, R3, R34, PT ;  /* 0x000000220300720c */ /* 0x000fe20003f24070 */
[----:B------:R-:W-:Y:S01]  /*1730*/  IMAD.HI.U32 R9, R10, R38, RZ ;  /* 0x000000260a097227 */ /* 0x000fe200078e00ff */
[----:B------:R-:W-:-:S02]  /*1740*/  IABS R40, R8 ;  /* 0x0000000800287213 */ /* 0x000fc40000000000 */
[----:B------:R-:W-:Y:S01]  /*1750*/  LOP3.LUT R31, R31, R4, RZ, 0x3c, !PT ;  /* 0x000000041f1f7212 */ /* 0x000fe200078e3cff */
[----:B------:R-:W-:Y:S01]  /*1760*/  IMAD.MOV R9, RZ, RZ, -R9 ;  /* 0x000000ffff097224 */ /* 0x000fe200078e0a09 */
[----:B------:R-:W-:Y:S01]  /*1770*/  LOP3.LUT R223, R2, 0x60, RZ, 0x3c, !PT ;  /* 0x0000006002df7812 */ /* 0x000fe200078e3cff */
[----:B------:R-:W-:Y:S01]  /*1780*/  IMAD.HI.U32 R23, R10, R44, RZ ;  /* 0x0000002c0a177227 */ /* 0x000fe200078e00ff */
[----:B------:R-:W-:-:S03]  /*1790*/  LOP3.LUT R185, R184, 0x40, RZ, 0x3c, !PT ;  /* 0x00000040b8b97812 */ /* 0x000fc600078e3cff */
[--C-:B------:R-:W-:Y:S02]  /*17a0*/  @!P6 IMAD.IADD R32, R32, 0x1, -R3.reuse ;  /* 0x000000012020e824 */ /* 0x100fe400078e0a03 */
[----:B------:R-:W-:Y:S02]  /*17b0*/  @!P1 IMAD.IADD R34, R34, 0x1, -R3 ;  /* 0x0000000122229824 */ /* 0x000fe400078e0a03 */
[C---:B------:R-:W-:Y:S01]  /*17c0*/  IMAD R38, R3.reuse, R9, R38 ;  /* 0x0000000903267224 */ /* 0x040fe200078e0226 */
[----:B------:R-:W-:Y:S01]  /*17d0*/  ISETP.GT.U32.AND P1, PT, R3, R32, PT ;  /* 0x000000200300720c */ /* 0x000fe20003f24070 */
[----:B------:R-:W-:Y:S02]  /*17e0*/  IMAD.MOV R23, RZ, RZ, -R23 ;  /* 0x000000ffff177224 */ /* 0x000fe400078e0a17 */
[----:B------:R-:W-:-:S04]  /*17f0*/  IMAD.HI.U32 R9, R10, R40, RZ ;  /* 0x000000280a097227 */ /* 0x000fc800078e00ff */
[----:B------:R-:W-:Y:S01]  /*1800*/  IMAD R44, R3, R23, R44 ;  /* 0x00000017032c7224 */ /* 0x000fe200078e022c */
[----:B------:R-:W-:Y:S01]  /*1810*/  LOP3.LUT R23, R6, 0x10, RZ, 0xfc, !PT ;  /* 0x0000001006177812 */ /* 0x000fe200078efcff */
[----:B------:R-:W-:Y:S02]  /*1820*/  IMAD.MOV R9, RZ, RZ, -R9 ;  /* 0x000000ffff097224 */ /* 0x000fe400078e0a09 */
[----:B------:R-:W-:Y:S01]  /*1830*/  IMAD.HI.U32 R7, R10, R36, RZ ;  /* 0x000000240a077227 */ /* 0x000fe200078e00ff */
[----:B------:R-:W-:-:S03]  /*1840*/  IABS R52, R23 ;  /* 0x0000001700347213 */ /* 0x000fc60000000000 */
[----:B------:R-:W-:Y:S01]  /*1850*/  @!P1 IMAD.IADD R32, R32, 0x1, -R3 ;  /* 0x0000000120209824 */ /* 0x000fe200078e0a03 */
[C---:B------:R-:W-:Y:S01]  /*1860*/  ISETP.GT.U32.AND P1, PT, R3.reuse, R38, PT ;  /* 0x000000260300720c */ /* 0x040fe20003f24070 */
[----:B------:R-:W-:Y:S02]  /*1870*/  IMAD R40, R3, R9, R40 ;  /* 0x0000000903287224 */ /* 0x000fe400078e0228 */
[----:B------:R-:W-:Y:S02]  /*1880*/  IMAD.MOV R7, RZ, RZ, -R7 ;  /* 0x000000ffff077224 */ /* 0x000fe400078e0a07 */
[----:B------:R-:W-:-:S04]  /*1890*/  IMAD.HI.U32 R19, R10, R42, RZ ;  /* 0x0000002a0a137227 */ /* 0x000fc800078e00ff */
[----:B------:R-:W-:-:S04]  /*18a0*/  IMAD.HI.U32 R9, R10, R46, RZ ;  /* 0x0000002e0a097227 */ /* 0x000fc800078e00ff */
[----:B------:R-:W-:Y:S01]  /*18b0*/  @!P1 IMAD.IADD R38, R38, 0x1, -R3 ;  /* 0x0000000126269824 */ /* 0x000fe200078e0a03 */
[C---:B------:R-:W-:Y:S01]  /*18c0*/  ISETP.GT.U32.AND P1, PT, R3.reuse, R44, PT ;  /* 0x0000002c0300720c */ /* 0x040fe20003f24070 */
[C---:B------:R-:W-:Y:S02]  /*18d0*/  IMAD R36, R3.reuse, R7, R36 ;  /* 0x0000000703247224 */ /* 0x040fe400078e0224 */
[----:B------:R-:W-:Y:S01]  /*18e0*/  IMAD.MOV R19, RZ, RZ, -R19 ;  /* 0x000000ffff137224 */ /* 0x000fe200078e0a13 */
[----:B------:R-:W0:Y:S01]  /*18f0*/  I2F.RP R7, R68 ;  /* 0x0000004400077306 */ /* 0x000e220000209400 */
[----:B------:R-:W-:Y:S01]  /*1900*/  IMAD.MOV R9, RZ, RZ, -R9 ;  /* 0x000000ffff097224 */ /* 0x000fe200078e0a09 */
[C---:B------:R-:W-:Y:S01]  /*1910*/  ISETP.GT.U32.AND P6, PT, R3.reuse, R36, PT ;  /* 0x000000240300720c */ /* 0x040fe20003fc4070 */
[C---:B------:R-:W-:Y:S01]  /*1920*/  IMAD R42, R3.reuse, R19, R42 ;  /* 0x00000013032a7224 */ /* 0x040fe200078e022a */
[----:B------:R-:W-:Y:S01]  /*1930*/  LOP3.LUT R19, R6, 0x12, RZ, 0xfc, !PT ;  /* 0x0000001206137812 */ /* 0x000fe200078efcff */
[----:B------:R-:W-:-:S02]  /*1940*/  IMAD R46, R3, R9, R46 ;  /* 0x00000009032e7224 */ /* 0x000fc400078e022e */
[----:B------:R-:W-:Y:S01]  /*1950*/  IMAD.HI.U32 R9, R10, R48, RZ ;  /* 0x000000300a097227 */ /* 0x000fe200078e00ff */
[----:B------:R-:W-:-:S03]  /*1960*/  IABS R50, R19 ;  /* 0x0000001300327213 */ /* 0x000fc60000000000 */
[----:B------:R-:W-:Y:S02]  /*1970*/  @!P1 IMAD.IADD R44, R44, 0x1, -R3 ;  /* 0x000000012c2c9824 */ /* 0x000fe400078e0a03 */
[----:B------:R-:W-:Y:S02]  /*1980*/  IMAD.MOV R9, RZ, RZ, -R9 ;  /* 0x000000ffff097224 */ /* 0x000fe400078e0a09 */
[----:B------:R-:W-:Y:S01]  /*1990*/  @!P6 IMAD.IADD R36, R36, 0x1, -R3 ;  /* 0x000000012424e824 */ /* 0x000fe200078e0a03 */
[C---:B------:R-:W-:Y:S01]  /*19a0*/  ISETP.GT.U32.AND P1, PT, R3.reuse, R44, PT ;  /* 0x0000002c0300720c */ /* 0x040fe20003f24070 */
[C---:B------:R-:W-:Y:S01]  /*19b0*/  IMAD R48, R3.reuse, R9, R48 ;  /* 0x0000000903307224 */ /* 0x040fe200078e0230 */
[----:B0-----:R-:W0:Y:S01]  /*19c0*/  MUFU.RCP R7, R7 ;  /* 0x0000000700077308 */ /* 0x001e220000001000 */
[----:B------:R-:W-:Y:S01]  /*19d0*/  IMAD.HI.U32 R9, R10, R50, RZ ;  /* 0x000000320a097227 */ /* 0x000fe200078e00ff */
[----:B------:R-:W-:-:S03]  /*19e0*/  ISETP.GT.U32.AND P6, PT, R3, R34, PT ;  /* 0x000000220300720c */ /* 0x000fc60003fc4070 */
[----:B------:R-:W-:Y:S02]  /*19f0*/  IMAD.MOV R9, RZ, RZ, -R9 ;  /* 0x000000ffff097224 */ /* 0x000fe400078e0a09 */
[----:B------:R-:W-:Y:S01]  /*1a00*/  @!P5 IMAD.MOV R30, RZ, RZ, -R30 ;  /* 0x000000ffff1ed224 */ /* 0x000fe200078e0a1e */
[C---:B------:R-:W-:Y:S01]  /*1a10*/  ISETP.GT.U32.AND P5, PT, R3.reuse, R36, PT ;  /* 0x000000240300720c */ /* 0x040fe20003fa4070 */
[C---:B------:R-:W-:Y:S02]  /*1a20*/  IMAD R50, R3.reuse, R9, R50 ;  /* 0x0000000903327224 */ /* 0x040fe400078e0232 */
[----:B------:R-:W-:Y:S02]  /*1a30*/  @!P1 IMAD.IADD R44, R44, 0x1, -R3 ;  /* 0x000000012c2c9824 */ /* 0x000fe400078e0a03 */
[----:B------:R-:W-:Y:S01]  /*1a40*/  IMAD.HI.U32 R27, R10, R52, RZ ;  /* 0x000000340a1b7227 */ /* 0x000fe200078e00ff */
[----:B------:R-:W-:Y:S02]  /*1a50*/  ISETP.GT.U32.AND P1, PT, R3, R50, PT ;  /* 0x000000320300720c */ /* 0x000fe40003f24070 */
[----:B0-----:R-:W-:Y:S01]  /*1a60*/  IADD3 R7, R7, 0xffffffe, RZ ;  /* 0x0ffffffe07077810 */ /* 0x001fe20007ffe0ff */
[----:B------:R-:W-:-:S02]  /*1a70*/  IMAD.MOV R27, RZ, RZ, -R27 ;  /* 0x000000ffff1b7224 */ /* 0x000fc400078e0a1b */
[--C-:B------:R-:W-:Y:S01]  /*1a80*/  @!P6 IMAD.IADD R34, R34, 0x1, -R3.reuse ;  /* 0x000000012222e824 */ /* 0x100fe200078e0a03 */
[C---:B------:R-:W-:Y:S01]  /*1a90*/  ISETP.GT.U32.AND P6, PT, R3.reuse, R40, PT ;  /* 0x000000280300720c */ /* 0x040fe20003fc4070 */
[--C-:B------:R-:W-:Y:S01]  /*1aa0*/  @!P5 IMAD.IADD R36, R36, 0x1, -R3.reuse ;  /* 0x000000012424d824 */ /* 0x100fe200078e0a03 */
[C---:B------:R-:W-:Y:S01]  /*1ab0*/  ISETP.GT.U32.AND P5, PT, R3.reuse, R42, PT ;  /* 0x0000002a0300720c */ /* 0x040fe20003fa4070 */
[C---:B------:R-:W-:Y:S01]  /*1ac0*/  IMAD R52, R3.reuse, R27, R52 ;  /* 0x0000001b03347224 */ /* 0x040fe200078e0234 */
[----:B------:R0:W1:Y:S01]  /*1ad0*/  F2I.FTZ.U32.TRUNC.NTZ R9, R7 ;  /* 0x0000000700097305 */ /* 0x000062000021f000 */
[----:B------:R-:W-:Y:S02]  /*1ae0*/  @!P4 IMAD.MOV R32, RZ, RZ, -R32 ;  /* 0x000000ffff20c224 */ /* 0x000fe400078e0a20 */
[----:B------:R-:W-:Y:S01]  /*1af0*/  @!P1 IMAD.IADD R50, R50, 0x1, -R3 ;  /* 0x0000000132329824 */ /* 0x000fe200078e0a03 */
[----:B------:R-:W-:Y:S01]  /*1b00*/  ISETP.GT.U32.AND P1, PT, R3, R52, PT ;  /* 0x000000340300720c */ /* 0x000fe20003f24070 */
[----:B------:R-:W-:-:S02]  /*1b10*/  @!P0 IMAD.MOV R34, RZ, RZ, -R34 ;  /* 0x000000ffff228224 */ /* 0x000fc400078e0a22 */
[----:B------:R-:W-:Y:S02]  /*1b20*/  @!P3 IMAD.MOV R36, RZ, RZ, -R36 ;  /* 0x000000ffff24b224 */ /* 0x000fe400078e0a24 */
[----:B0-----:R-:W-:-:S04]  /*1b30*/  IMAD.HI.U32 R7, R10, R54, RZ ;  /* 0x000000360a077227 */ /* 0x001fc800078e00ff */
[----:B------:R-:W-:Y:S02]  /*1b40*/  IMAD.MOV R7, RZ, RZ, -R7 ;  /* 0x000000ffff077224 */ /* 0x000fe400078e0a07 */
[--C-:B------:R-:W-:Y:S01]  /*1b50*/  @!P6 IMAD.IADD R40, R40, 0x1, -R3.reuse ;  /* 0x000000012828e824 */ /* 0x100fe200078e0a03 */
[C---:B------:R-:W-:Y:S01]  /*1b60*/  ISETP.GT.U32.AND P6, PT, R3.reuse, R38, PT ;  /* 0x000000260300720c */ /* 0x040fe20003fc4070 */
[--C-:B------:R-:W-:Y:S02]  /*1b70*/  @!P5 IMAD.IADD R42, R42, 0x1, -R3.reuse ;  /* 0x000000012a2ad824 */ /* 0x100fe400078e0a03 */
[C---:B------:R-:W-:Y:S01]  /*1b80*/  IMAD R54, R3.reuse, R7, R54 ;  /* 0x0000000703367224 */ /* 0x040fe200078e0236 */
[C---:B------:R-:W-:Y:S01]  /*1b90*/  ISETP.GT.U32.AND P4, PT, R3.reuse, R40, PT ;  /* 0x000000280300720c */ /* 0x040fe20003f84070 */
[----:B------:R-:W-:Y:S01]  /*1ba0*/  @!P1 IMAD.IADD R52, R52, 0x1, -R3 ;  /* 0x0000000134349824 */ /* 0x000fe200078e0a03 */
[C---:B------:R-:W-:Y:S01]  /*1bb0*/  ISETP.GT.U32.AND P5, PT, R3.reuse, R42, PT ;  /* 0x0000002a0300720c */ /* 0x040fe20003fa4070 */
[----:B------:R-:W-:Y:S01]  /*1bc0*/  IMAD.HI.U32 R7, R10, R56, RZ ;  /* 0x000000380a077227 */ /* 0x000fe200078e00ff */
[----:B------:R-:W-:-:S02]  /*1bd0*/  ISETP.GT.U32.AND P1, PT, R3, R54, PT ;  /* 0x000000360300720c */ /* 0x000fc40003f24070 */
[C---:B------:R-:W-:Y:S01]  /*1be0*/  ISETP.GT.U32.AND P3, PT, R3.reuse, R52, PT ;  /* 0x000000340300720c */ /* 0x040fe20003f64070 */
[----:B------:R-:W-:Y:S02]  /*1bf0*/  IMAD.MOV R7, RZ, RZ, -R7 ;  /* 0x000000ffff077224 */ /* 0x000fe400078e0a07 */
[--C-:B------:R-:W-:Y:S01]  /*1c00*/  @!P6 IMAD.IADD R38, R38, 0x1, -R3.reuse ;  /* 0x000000012626e824 */ /* 0x100fe200078e0a03 */
[C---:B------:R-:W-:Y:S01]  /*1c10*/  ISETP.GT.U32.AND P6, PT, R3.reuse, R46, PT ;  /* 0x0000002e0300720c */ /* 0x040fe20003fc4070 */
[C---:B------:R-:W-:Y:S02]  /*1c20*/  IMAD R56, R3.reuse, R7, R56 ;  /* 0x0000000703387224 */ /* 0x040fe400078e0238 */
[--C-:B------:R-:W-:Y:S01]  /*1c30*/  @!P4 IMAD.IADD R40, R40, 0x1, -R3.reuse ;  /* 0x000000012828c824 */ /* 0x100fe200078e0a03 */
[C---:B------:R-:W-:Y:S01]  /*1c40*/  ISETP.GT.U32.AND P4, PT, R3.reuse, R48, PT ;  /* 0x000000300300720c */ /* 0x040fe20003f84070 */
[--C-:B------:R-:W-:Y:S01]  /*1c50*/  @!P5 IMAD.IADD R42, R42, 0x1, -R3.reuse ;  /* 0x000000012a2ad824 */ /* 0x100fe200078e0a03 */
[----:B------:R-:W-:Y:S01]  /*1c60*/  ISETP.GE.AND P5, PT, R8, RZ, PT ;  /* 0x000000ff0800720c */ /* 0x000fe20003fa6270 */
[----:B------:R-:W-:Y:S01]  /*1c70*/  @!P1 IMAD.IADD R54, R54, 0x1, -R3 ;  /* 0x0000000136369824 */ /* 0x000fe200078e0a03 */
[----:B------:R-:W-:Y:S01]  /*1c80*/  ISETP.GT.U32.AND P1, PT, R3, R56, PT ;  /* 0x000000380300720c */ /* 0x000fe20003f24070 */
[----:B------:R-:W-:-:S04]  /*1c90*/  IMAD.HI.U32 R8, R10, R58, RZ ;  /* 0x0000003a0a087227 */ /* 0x000fc800078e00ff */
[----:B------:R-:W-:Y:S02]  /*1ca0*/  IMAD.MOV R27, RZ, RZ, -R8 ;  /* 0x000000ffff1b7224 */ /* 0x000fe400078e0a08 */
[----:B------:R-:W-:Y:S02]  /*1cb0*/  IMAD.MOV.U32 R8, RZ, RZ, RZ ;  /* 0x000000ffff087224 */ /* 0x000fe400078e00ff */
[----:B------:R-:W-:Y:S01]  /*1cc0*/  IMAD R58, R3, R27, R58 ;  /* 0x0000001b033a7224 */ /* 0x000fe200078e023a */
[----:B------:R-:W-:Y:S01]  /*1cd0*/  IABS R27, R49 ;  /* 0x00000031001b7213 */ /* 0x000fe20000000000 */
[--C-:B------:R-:W-:Y:S01]  /*1ce0*/  @!P4 IMAD.IADD R48, R48, 0x1, -R3.reuse ;  /* 0x000000013030c824 */ /* 0x100fe200078e0a03 */
[----:B------:R-:W-:Y:S01]  /*1cf0*/  ISETP.GE.AND P4, PT, R21, RZ, PT ;  /* 0x000000ff1500720c */ /* 0x000fe20003f86270 */
[----:B------:R-:W-:Y:S01]  /*1d00*/  @!P1 IMAD.IADD R56, R56, 0x1, -R3 ;  /* 0x0000000138389824 */ /* 0x000fe200078e0a03 */
[----:B------:R-:W-:Y:S01]  /*1d10*/  ISETP.GT.U32.AND P1, PT, R3, R58, PT ;  /* 0x0000003a0300720c */ /* 0x000fe20003f24070 */
[----:B-1----:R-:W-:-:S02]  /*1d20*/  IMAD.MOV R21, RZ, RZ, -R9 ;  /* 0x000000ffff157224 */ /* 0x002fc400078e0a09 */
[----:B------:R-:W-:Y:S01]  /*1d30*/  @!P6 IMAD.IADD R46, R46, 0x1, -R3 ;  /* 0x000000012e2ee824 */ /* 0x000fe200078e0a03 */
[----:B------:R-:W-:Y:S01]  /*1d40*/  ISETP.GE.AND P6, PT, R17, RZ, PT ;  /* 0x000000ff1100720c */ /* 0x000fe20003fc6270 */
[----:B------:R-:W-:Y:S02]  /*1d50*/  IMAD R21, R21, R68, RZ ;  /* 0x0000004415157224 */ /* 0x000fe400078e02ff */
[----:B------:R-:W-:Y:S01]  /*1d60*/  IMAD.HI.U32 R17, R10, R60, RZ ;  /* 0x0000003c0a117227 */ /* 0x000fe200078e00ff */
[----:B------:R-:W-:-:S03]  /*1d70*/  ISETP.GT.U32.AND P0, PT, R3, R46, PT ;  /* 0x0000002e0300720c */ /* 0x000fc60003f04070 */
[----:B------:R-:W-:Y:S01]  /*1d80*/  IMAD.HI.U32 R8, R9, R21, R8 ;  /* 0x0000001509087227 */ /* 0x000fe200078e0008 */
[----:B------:R-:W-:-:S03]  /*1d90*/  IABS R21, R47 ;  /* 0x0000002f00157213 */ /* 0x000fc60000000000 */
[----:B------:R-:W-:Y:S02]  /*1da0*/  IMAD.MOV R17, RZ, RZ, -R17 ;  /* 0x000000ffff117224 */ /* 0x000fe400078e0a11 */
[----:B------:R-:W-:Y:S01]  /*1db0*/  @!P1 IMAD.IADD R58, R58, 0x1, -R3 ;  /* 0x000000013a3a9824 */ /* 0x000fe200078e0a03 */
[----:B------:R-:W-:Y:S01]  /*1dc0*/  ISETP.GT.U32.AND P1, PT, R3, R48, PT ;  /* 0x000000300300720c */ /* 0x000fe20003f24070 */
[----:B------:R-:W-:-:S04]  /*1dd0*/  IMAD.HI.U32 R7, R10, R21, RZ ;  /* 0x000000150a077227 */ /* 0x000fc800078e00ff */
[----:B------:R-:W-:Y:S02]  /*1de0*/  IMAD R60, R3, R17, R60 ;  /* 0x00000011033c7224 */ /* 0x000fe400078e023c */
[----:B------:R-:W-:-:S04]  /*1df0*/  IMAD.HI.U32 R9, R10, R27, RZ ;  /* 0x0000001b0a097227 */ /* 0x000fc800078e00ff */
[----:B------:R-:W-:-:S04]  /*1e00*/  IMAD.HI.U32 R17, R10, R33, RZ ;  /* 0x000000210a117227 */ /* 0x000fc800078e00ff */
[----:B------:R-:W-:-:S04]  /*1e10*/  IMAD.HI.U32 R10, R10, R35, RZ ;  /* 0x000000230a0a7227 */ /* 0x000fc800078e00ff */
[----:B------:R-:W-:Y:S02]  /*1e20*/  IMAD.MOV R62, RZ, RZ, -R7 ;  /* 0x000000ffff3e7224 */ /* 0x000fe400078e0a07 */
[----:B------:R-:W-:Y:S02]  /*1e30*/  IMAD.MOV R70, RZ, RZ, -R10 ;  /* 0x000000ffff467224 */ /* 0x000fe400078e0a0a */
[C---:B------:R-:W-:Y:S02]  /*1e40*/  IMAD R10, R3.reuse, R62, R21 ;  /* 0x0000003e030a7224 */ /* 0x040fe400078e0215 */
[----:B------:R-:W-:Y:S01]  /*1e50*/  @!P2 IMAD.MOV R38, RZ, RZ, -R38 ;  /* 0x000000ffff26a224 */ /* 0x000fe200078e0a26 */
[C---:B------:R-:W-:Y:S01]  /*1e60*/  ISETP.GT.U32.AND P2, PT, R3.reuse, R50, PT ;  /* 0x000000320300720c */ /* 0x040fe20003f44070 */
[----:B------:R-:W-:Y:S02]  /*1e70*/  IMAD.MOV R64, RZ, RZ, -R9 ;  /* 0x000000ffff407224 */ /* 0x000fe400078e0a09 */
[----:B------:R-:W-:Y:S01]  /*1e80*/  @!P1 IMAD.IADD R48, R48, 0x1, -R3 ;  /* 0x0000000130309824 */ /* 0x000fe200078e0a03 */
[----:B------:R-:W-:Y:S01]  /*1e90*/  ISETP.GT.U32.AND P1, PT, R3, R10, PT ;  /* 0x0000000a0300720c */ /* 0x000fe20003f24070 */
[----:B------:R-:W-:-:S02]  /*1ea0*/  IMAD.MOV R66, RZ, RZ, -R17 ;  /* 0x000000ffff427224 */ /* 0x000fc400078e0a11 */
[----:B------:R-:W-:Y:S01]  /*1eb0*/  @!P0 IMAD.IADD R46, R46, 0x1, -R3 ;  /* 0x000000012e2e8824 */ /* 0x000fe200078e0a03 */
[C---:B------:R-:W-:Y:S01]  /*1ec0*/  ISETP.GT.U32.AND P0, PT, R3.reuse, R60, PT ;  /* 0x0000003c0300720c */ /* 0x040fe20003f04070 */
[C---:B------:R-:W-:Y:S02]  /*1ed0*/  IMAD R62, R3.reuse, R64, R27 ;  /* 0x00000040033e7224 */ /* 0x040fe400078e021b */
[C---:B------:R-:W-:Y:S02]  /*1ee0*/  IMAD R64, R3.reuse, R66, R33 ;  /* 0x0000004203407224 */ /* 0x040fe400078e0221 */
[C---:B------:R-:W-:Y:S02]  /*1ef0*/  IMAD R66, R3.reuse, R70, R35 ;  /* 0x0000004603427224 */ /* 0x040fe400078e0223 */
[----:B------:R-:W-:Y:S01]  /*1f00*/  @!P5 IMAD.MOV R40, RZ, RZ, -R40 ;  /* 0x000000ffff28d224 */ /* 0x000fe200078e0a28 */
[C---:B------:R-:W-:Y:S01]  /*1f10*/  ISETP.GT.U32.AND P5, PT, R3.reuse, R54, PT ;  /* 0x000000360300720c */ /* 0x040fe20003fa4070 */
[----:B------:R-:W-:Y:S01]  /*1f20*/  @!P4 IMAD.MOV R44, RZ, RZ, -R44 ;  /* 0x000000ffff2cc224 */ /* 0x000fe200078e0a2c */
[C---:B------:R-:W-:Y:S01]  /*1f30*/  ISETP.GT.U32.AND P4, PT, R3.reuse, R56, PT ;  /* 0x000000380300720c */ /* 0x040fe20003f84070 */
[--C-:B------:R-:W-:Y:S01]  /*1f40*/  @!P2 IMAD.IADD R50, R50, 0x1, -R3.reuse ;  /* 0x000000013232a824 */ /* 0x100fe200078e0a03 */
[----:B------:R-:W-:Y:S01]  /*1f50*/  ISETP.GT.U32.AND P2, PT, R3, R66, PT ;  /* 0x000000420300720c */ /* 0x000fe20003f44070 */
[--C-:B------:R-:W-:Y:S01]  /*1f60*/  @!P1 IMAD.IADD R10, R10, 0x1, -R3.reuse ;  /* 0x000000010a0a9824 */ /* 0x100fe200078e0a03 */
[----:B------:R-:W-:Y:S01]  /*1f70*/  ISETP.GE.AND P1, PT, R19, RZ, PT ;  /* 0x000000ff1300720c */ /* 0x000fe20003f26270 */
[----:B------:R-:W-:Y:S01]  /*1f80*/  @!P0 IMAD.IADD R60, R60, 0x1, -R3 ;  /* 0x000000013c3c8824 */ /* 0x000fe200078e0a03 */
[----:B------:R-:W-:Y:S01]  /*1f90*/  ISETP.GE.AND P0, PT, R39, RZ, PT ;  /* 0x000000ff2700720c */ /* 0x000fe20003f06270 */
[----:B------:R-:W-:-:S02]  /*1fa0*/  IMAD.MOV.U32 R7, RZ, RZ, R37 ;  /* 0x000000ffff077224 */ /* 0x000fc400078e0025 */
[----:B------:R-:W-:Y:S01]  /*1fb0*/  @!P3 IMAD.IADD R52, R52, 0x1, -R3 ;  /* 0x000000013434b824 */ /* 0x000fe200078e0a03 */
[C---:B------:R-:W-:Y:S01]  /*1fc0*/  ISETP.GT.U32.AND P3, PT, R3.reuse, R62, PT ;  /* 0x0000003e0300720c */ /* 0x040fe20003f64070 */
[----:B------:R-:W-:Y:S01]  /*1fd0*/  @!P6 IMAD.MOV R42, RZ, RZ, -R42 ;  /* 0x000000ffff2ae224 */ /* 0x000fe200078e0a2a */
[----:B------:R-:W-:Y:S01]  /*1fe0*/  ISETP.GT.U32.AND P6, PT, R3, R58, PT ;  /* 0x0000003a0300720c */ /* 0x000fe20003fc4070 */
[----:B------:R-:W-:-:S04]  /*1ff0*/  IMAD.HI.U32 R8, R8, R7, RZ ;  /* 0x0000000708087227 */ /* 0x000fc800078e00ff */
[--C-:B------:R-:W-:Y:S01]  /*2000*/  @!P5 IMAD.IADD R54, R54, 0x1, -R3.reuse ;  /* 0x000000013636d824 */ /* 0x100fe200078e0a03 */
[----:B------:R-:W-:Y:S01]  /*2010*/  ISETP.GT.U32.AND P5, PT, R3, R64, PT ;  /* 0x000000400300720c */ /* 0x000fe20003fa4070 */
[--C-:B------:R-:W-:Y:S01]  /*2020*/  @!P4 IMAD.IADD R56, R56, 0x1, -R3.reuse ;  /* 0x000000013838c824 */ /* 0x100fe200078e0a03 */
[----:B------:R-:W-:Y:S01]  /*2030*/  ISETP.GE.AND P4, PT, R25, RZ, PT ;  /* 0x000000ff1900720c */ /* 0x000fe20003f86270 */
[----:B------:R-:W-:Y:S01]  /*2040*/  @!P2 IMAD.IADD R66, R66, 0x1, -R3 ;  /* 0x000000014242a824 */ /* 0x000fe200078e0a03 */
[----:B------:R-:W-:Y:S01]  /*2050*/  ISETP.GE.AND P2, PT, R23, RZ, PT ;  /* 0x000000ff1700720c */ /* 0x000fe20003f46270 */
[----:B------:R-:W-:Y:S02]  /*2060*/  IMAD.MOV R8, RZ, RZ, -R8 ;  /* 0x000000ffff087224 */ /* 0x000fe400078e0a08 */
[----:B------:R-:W-:Y:S01]  /*2070*/  @!P1 IMAD.MOV R50, RZ, RZ, -R50 ;  /* 0x000000ffff329224 */ /* 0x000fe200078e0a32 */
[C---:B------:R-:W-:Y:S01]  /*2080*/  ISETP.GT.U32.AND P1, PT, R3.reuse, R66, PT ;  /* 0x000000420300720c */ /* 0x040fe20003f24070 */
[----:B------:R-:W-:Y:S01]  /*2090*/  @!P0 IMAD.MOV R48, RZ, RZ, -R48 ;  /* 0x000000ffff308224 */ /* 0x000fe200078e0a30 */
[----:B------:R-:W-:Y:S01]  /*20a0*/  ISETP.GT.U32.AND P0, PT, R3, R10, PT ;  /* 0x0000000a0300720c */ /* 0x000fe20003f04070 */
[----:B------:R-:W-:-:S02]  /*20b0*/  IMAD R7, R68, R8, R7 ;  /* 0x0000000844077224 */ /* 0x000fc400078e0207 */
[--C-:B------:R-:W-:Y:S01]  /*20c0*/  @!P3 IMAD.IADD R62, R62, 0x1, -R3.reuse ;  /* 0x000000013e3eb824 */ /* 0x100fe200078e0a03 */
[----:B------:R-:W-:Y:S01]  /*20d0*/  ISETP.GE.AND P3, PT, R29, RZ, PT ;  /* 0x000000ff1d00720c */ /* 0x000fe20003f66270 */
[--C-:B------:R-:W-:Y:S01]  /*20e0*/  @!P6 IMAD.IADD R58, R58, 0x1, -R3.reuse ;  /* 0x000000013a3ae824 */ /* 0x100fe200078e0a03 */
[----:B------:R-:W-:Y:S01]  /*20f0*/  ISETP.GT.U32.AND P6, PT, R68, R7, PT ;  /* 0x000000074400720c */ /* 0x000fe20003fc4070 */
[--C-:B------:R-:W-:Y:S01]  /*2100*/  @!P5 IMAD.IADD R64, R64, 0x1, -R3.reuse ;  /* 0x000000014040d824 */ /* 0x100fe200078e0a03 */
[----:B------:R-:W-:Y:S01]  /*2110*/  ISETP.GE.AND P5, PT, R41, RZ, PT ;  /* 0x000000ff2900720c */ /* 0x000fe20003fa6270 */
[----:B------:R-:W-:Y:S01]  /*2120*/  @!P4 IMAD.MOV R46, RZ, RZ, -R46 ;  /* 0x000000ffff2ec224 */ /* 0x000fe200078e0a2e */
[----:B------:R-:W-:Y:S01]  /*2130*/  ISETP.GT.U32.AND P4, PT, R3, R60, PT ;  /* 0x0000003c0300720c */ /* 0x000fe20003f84070 */
[--C-:B------:R-:W-:Y:S01]  /*2140*/  @!P1 IMAD.IADD R66, R66, 0x1, -R3.reuse ;  /* 0x0000000142429824 */ /* 0x100fe200078e0a03 */
[----:B------:R-:W-:Y:S01]  /*2150*/  ISETP.GE.AND P1, PT, R47, RZ, PT ;  /* 0x000000ff2f00720c */ /* 0x000fe20003f26270 */
[----:B------:R-:W-:Y:S01]  /*2160*/  @!P0 IMAD.IADD R10, R10, 0x1, -R3 ;  /* 0x000000010a0a8824 */ /* 0x000fe200078e0a03 */
[----:B------:R-:W-:Y:S01]  /*2170*/  ISETP.GE.AND P0, PT, R45, RZ, PT ;  /* 0x000000ff2d00720c */ /* 0x000fe20003f06270 */
[----:B------:R-:W-:Y:S01]  /*2180*/  @!P2 IMAD.MOV R52, RZ, RZ, -R52 ;  /* 0x000000ffff34a224 */ /* 0x000fe200078e0a34 */
[C---:B------:R-:W-:Y:S01]  /*2190*/  ISETP.GT.U32.AND P2, PT, R3.reuse, R62, PT ;  /* 0x0000003e0300720c */ /* 0x040fe20003f44070 */
[----:B------:R-:W-:Y:S01]  /*21a0*/  @!P3 IMAD.MOV R54, RZ, RZ, -R54 ;  /* 0x000000ffff36b224 */ /* 0x000fe200078e0a36 */
[----:B------:R-:W-:Y:S01]  /*21b0*/  ISETP.GT.U32.AND P3, PT, R3, R64, PT ;  /* 0x000000400300720c */ /* 0x000fe20003f64070 */
[----:B------:R-:W-:Y:S01]  /*21c0*/  @!P6 IMAD.IADD R7, R7, 0x1, -R68 ;  /* 0x000000010707e824 */ /* 0x000fe200078e0a44 */
[----:B------:R-:W-:Y:S01]  /*21d0*/  ISETP.GE.AND P6, PT, R6, RZ, PT ;  /* 0x000000ff0600720c */ /* 0x000fe20003fc6270 */
[----:B------:R-:W-:-:S02]  /*21e0*/  @!P5 IMAD.MOV R56, RZ, RZ, -R56 ;  /* 0x000000ffff38d224 */ /* 0x000fc400078e0a38 */
[--C-:B------:R-:W-:Y:S01]  /*21f0*/  @!P4 IMAD.IADD R60, R60, 0x1, -R3.reuse ;  /* 0x000000013c3cc824 */ /* 0x100fe200078e0a03 */
[----:B------:R-:W-:Y:S01]  /*2200*/  ISETP.GT.U32.AND P5, PT, R68, R7, PT ;  /* 0x000000074400720c */ /* 0x000fe20003fa4070 */
[----:B------:R-:W-:Y:S01]  /*2210*/  @!P1 IMAD.MOV R10, RZ, RZ, -R10 ;  /* 0x000000ffff0a9224 */ /* 0x000fe200078e0a0a */
[----:B------:R-:W-:Y:S01]  /*2220*/  ISETP.GE.AND P4, PT, R43, RZ, PT ;  /* 0x000000ff2b00720c */ /* 0x000fe20003f86270 */
[----:B------:R-:W-:Y:S01]  /*2230*/  @!P0 IMAD.MOV R60, RZ, RZ, -R60 ;  /* 0x000000ffff3c8224 */ /* 0x000fe200078e0a3c */
[----:B------:R-:W-:Y:S01]  /*2240*/  ISETP.GE.AND P1, PT, R220, RZ, PT ;  /* 0x000000ffdc00720c */ /* 0x000fe20003f26270 */
[--C-:B------:R-:W-:Y:S01]  /*2250*/  @!P2 IMAD.IADD R62, R62, 0x1, -R3.reuse ;  /* 0x000000013e3ea824 */ /* 0x100fe200078e0a03 */
[----:B------:R-:W-:Y:S01]  /*2260*/  ISETP.NE.AND P0, PT, RZ, c[0x0][0x178], PT ;  /* 0x00005e00ff007a0c */ /* 0x000fe20003f05270 */
[----:B------:R-:W-:Y:S01]  /*2270*/  IMAD.SHL.U32 R4, R55, 0x80, RZ ;  /* 0x0000008037047824 */ /* 0x000fe200078e00ff */
[----:B------:R-:W-:Y:S01]  /*2280*/  ISETP.GE.AND P2, PT, R49, RZ, PT ;  /* 0x000000ff3100720c */ /* 0x000fe20003f46270 */
[----:B------:R-:W-:Y:S01]  /*2290*/  @!P3 IMAD.IADD R64, R64, 0x1, -R3 ;  /* 0x000000014040b824 */ /* 0x000fe200078e0a03 */
[----:B------:R-:W-:Y:S01]  /*22a0*/  ISETP.GE.AND P3, PT, R51, RZ, PT ;  /* 0x000000ff3300720c */ /* 0x000fe20003f66270 */
[----:B------:R-:W-:Y:S01]  /*22b0*/  @!P6 IMAD.MOV R66, RZ, RZ, -R66 ;  /* 0x000000ffff42e224 */ /* 0x000fe200078e0a42 */
[----:B------:R-:W-:Y:S01]  /*22c0*/  LOP3.LUT R3, R31, 0x800, R4, 0xf8, !PT ;  /* 0x000008001f037812 */ /* 0x000fe200078ef804 */
[----:B------:R-:W-:Y:S01]  /*22d0*/  @!P5 IMAD.IADD R7, R7, 0x1, -R68 ;  /* 0x000000010707d824 */ /* 0x000fe200078e0a44 */
[----:B------:R-:W-:Y:S01]  /*22e0*/  LOP3.LUT R4, RZ, c[0x0][0x17c], RZ, 0x33, !PT ;  /* 0x00005f00ff047a12 */ /* 0x000fe200078e33ff */
[----:B------:R-:W-:Y:S01]  /*22f0*/  @!P4 IMAD.MOV R58, RZ, RZ, -R58 ;  /* 0x000000ffff3ac224 */ /* 0x000fe200078e0a3a */
[----:B------:R-:W-:Y:S01]  /*2300*/  ISETP.NE.AND P4, PT, RZ, c[0x0][0x17c], PT ;  /* 0x00005f00ff007a0c */ /* 0x000fe20003f85270 */
[----:B------:R-:W-:Y:S01]  /*2310*/  @!P1 IMAD.MOV R7, RZ, RZ, -R7 ;  /* 0x000000ffff079224 */ /* 0x000fe200078e0a07 */
[----:B------:R-:W-:Y:S01]  /*2320*/  LOP3.LUT R222, R3, 0x40, RZ, 0x3c, !PT ;  /* 0x0000004003de7812 */ /* 0x000fe200078e3cff */
[----:B------:R-:W-:Y:S01]  /*2330*/  IMAD.SHL.U32 R218, R218, 0x40, RZ ;  /* 0x00000040dada7824 */ /* 0x000fe200078e00ff */
[C---:B------:R-:W-:Y:S01]  /*2340*/  SEL R11, R4.reuse, R11, !P4 ;  /* 0x0000000b040b7207 */ /* 0x040fe20006000000 */
[----:B------:R-:W-:Y:S01]  /*2350*/  @!P2 IMAD.MOV R62, RZ, RZ, -R62 ;  /* 0x000000ffff3ea224 */ /* 0x000fe200078e0a3e */
[C---:B------:R-:W-:Y:S01]  /*2360*/  SEL R12, R4.reuse, R12, !P4 ;  /* 0x0000000c040c7207 */ /* 0x040fe20006000000 */
[----:B------:R-:W-:Y:S01]  /*2370*/  @!P3 IMAD.MOV R64, RZ, RZ, -R64 ;  /* 0x000000ffff40b224 */ /* 0x000fe200078e0a40 */
[C---:B------:R-:W-:Y:S01]  /*2380*/  SEL R14, R4.reuse, R14, !P4 ;  /* 0x0000000e040e7207 */ /* 0x040fe20006000000 */
[----:B------:R-:W-:Y:S01]  /*2390*/  IMAD R11, R11, c[0x0][0x190], RZ ;  /* 0x000064000b0b7a24 */ /* 0x000fe200078e02ff */
[----:B------:R-:W-:Y:S01]  /*23a0*/  SEL R16, R4, R16, !P4 ;  /* 0x0000001004107207 */ /* 0x000fe20006000000 */
[----:B------:R-:W-:Y:S01]  /*23b0*/  IMAD R12, R12, c[0x0][0x190], RZ ;  /* 0x000064000c0c7a24 */ /* 0x000fe200078e02ff */
[----:B------:R-:W-:Y:S01]  /*23c0*/  @!P0 LOP3.LUT R7, RZ, c[0x0][0x178], RZ, 0x33, !PT ;  /* 0x00005e00ff078a12 */ /* 0x000fe200078e33ff */
[----:B------:R-:W-:Y:S01]  /*23d0*/  IMAD R14, R14, c[0x0][0x190], RZ ;  /* 0x000064000e0e7a24 */ /* 0x000fe200078e02ff */
[----:B------:R-:W-:Y:S01]  /*23e0*/  SEL R18, R4, R18, !P4 ;  /* 0x0000001204127207 */ /* 0x000fe20006000000 */
[----:B------:R-:W-:Y:S01]  /*23f0*/  IMAD R16, R16, c[0x0][0x190], RZ ;  /* 0x0000640010107a24 */ /* 0x000fe200078e02ff */
[C---:B------:R-:W-:Y:S01]  /*2400*/  SEL R20, R4.reuse, R20, !P4 ;  /* 0x0000001404147207 */ /* 0x040fe20006000000 */
[----:B------:R-:W-:Y:S01]  /*2410*/  IMAD R7, R7, c[0x0][0x184], RZ ;  /* 0x0000610007077a24 */ /* 0x000fe200078e02ff */
[----:B------:R-:W-:Y:S01]  /*2420*/  SEL R28, R4, R28, !P4 ;  /* 0x0000001c041c7207 */ /* 0x000fe20006000000 */
[----:B------:R-:W-:Y:S01]  /*2430*/  IMAD R18, R18, c[0x0][0x190], RZ ;  /* 0x0000640012127a24 */ /* 0x000fe200078e02ff */
[----:B------:R-:W-:Y:S01]  /*2440*/  SEL R13, R4, R13, !P4 ;  /* 0x0000000d040d7207 */ /* 0x000fe20006000000 */
        /* <DEDUP_REMOVED lines=49> */
[----:B------:R-:W-:Y:S01]  /*2760*/  LEA R28, P1, R7, c[0x0][0x160], 0x1 ;  /* 0x00005800071c7a11 */ /* 0x000fe200078208ff */
[----:B------:R-:W-:Y:S01]  /*2770*/  IMAD R64, R64, c[0x0][0x190], RZ ;  /* 0x0000640040407a24 */ /* 0x000fe200078e02ff */
[----:B------:R-:W-:Y:S01]  /*2780*/  LEA R217, P2, R11, c[0x0][0x168], 0x1 ;  /* 0x00005a000bd97a11 */ /* 0x000fe200078408ff */
[----:B------:R-:W-:Y:S01]  /*2790*/  IMAD R66, R66, c[0x0][0x190], RZ ;  /* 0x0000640042427a24 */ /* 0x000fe200078e02ff */
[----:B------:R-:W-:Y:S01]  /*27a0*/  LEA R215, P3, R12, c[0x0][0x168], 0x1 ;  /* 0x00005a000cd77a11 */ /* 0x000fe200078608ff */
[----:B------:R-:W-:Y:S01]  /*27b0*/  IMAD.SHL.U32 R4, R53, 0x2, RZ ;  /* 0x0000000235047824 */ /* 0x000fe200078e00ff */
[----:B------:R-:W-:Y:S01]  /*27c0*/  LEA R212, P4, R14, c[0x0][0x168], 0x1 ;  /* 0x00005a000ed47a11 */ /* 0x000fe200078808ff */
[----:B------:R-:W-:Y:S01]  /*27d0*/  IMAD.SHL.U32 R236, R236, 0x2, RZ ;  /* 0x00000002ecec7824 */ /* 0x000fe200078e00ff */
[----:B------:R-:W-:Y:S01]  /*27e0*/  LEA R207, P5, R16, c[0x0][0x168], 0x1 ;  /* 0x00005a0010cf7a11 */ /* 0x000fe200078a08ff */
[----:B------:R-:W-:Y:S01]  /*27f0*/  IMAD R208, R234, c[0x0][0x18c], RZ ;  /* 0x00006300ead07a24 */ /* 0x000fe200078e02ff */
[----:B------:R-:W-:-:S02]  /*2800*/  LEA R205, P6, R18, c[0x0][0x168], 0x1 ;  /* 0x00005a0012cd7a11 */ /* 0x000fc400078c08ff */
[----:B------:R-:W-:Y:S02]  /*2810*/  LEA R202, P0, R20, c[0x0][0x168], 0x1 ;  /* 0x00005a0014ca7a11 */ /* 0x000fe400078008ff */
[----:B------:R-:W-:Y:S02]  /*2820*/  LEA.HI.X.SX32 R29, R7, c[0x0][0x164], 0x1, P1 ;  /* 0x00005900071d7a11 */ /* 0x000fe400008f0eff */
[----:B------:R-:W-:Y:S02]  /*2830*/  LEA.HI.X.SX32 R216, R11, c[0x0][0x16c], 0x1, P2 ;  /* 0x00005b000bd87a11 */ /* 0x000fe400010f0eff */
[----:B------:R-:W-:Y:S02]  /*2840*/  LEA.HI.X.SX32 R213, R12, c[0x0][0x16c], 0x1, P3 ;  /* 0x00005b000cd57a11 */ /* 0x000fe400018f0eff */
[----:B------:R-:W-:Y:S02]  /*2850*/  LEA.HI.X.SX32 R211, R14, c[0x0][0x16c], 0x1, P4 ;  /* 0x00005b000ed37a11 */ /* 0x000fe400020f0eff */
[----:B------:R-:W-:-:S02]  /*2860*/  LEA.HI.X.SX32 R206, R16, c[0x0][0x16c], 0x1, P5 ;  /* 0x00005b0010ce7a11 */ /* 0x000fc400028f0eff */
[----:B------:R-:W-:Y:S02]  /*2870*/  LEA R200, P1, R13, c[0x0][0x168], 0x1 ;  /* 0x00005a000dc87a11 */ /* 0x000fe400078208ff */
[----:B------:R-:W-:Y:S02]  /*2880*/  LEA R197, P2, R22, c[0x0][0x168], 0x1 ;  /* 0x00005a0016c57a11 */ /* 0x000fe400078408ff */
[----:B------:R-:W-:Y:S02]  /*2890*/  LEA R195, P3, R24, c[0x0][0x168], 0x1 ;  /* 0x00005a0018c37a11 */ /* 0x000fe400078608ff */
[----:B------:R-:W-:Y:S02]  /*28a0*/  LEA R165, P4, R26, c[0x0][0x168], 0x1 ;  /* 0x00005a001aa57a11 */ /* 0x000fe400078808ff */
[----:B------:R-:W-:Y:S02]  /*28b0*/  LEA R163, P5, R162, c[0x0][0x168], 0x1 ;  /* 0x00005a00a2a37a11 */ /* 0x000fe400078a08ff */
[----:B------:R-:W-:-:S02]  /*28c0*/  LEA.HI.X.SX32 R203, R18, c[0x0][0x16c], 0x1, P6 ;  /* 0x00005b0012cb7a11 */ /* 0x000fc400030f0eff */
[----:B------:R-:W-:Y:S02]  /*28d0*/  LEA.HI.X.SX32 R201, R20, c[0x0][0x16c], 0x1, P0 ;  /* 0x00005b0014c97a11 */ /* 0x000fe400000f0eff */
[----:B------:R-:W-:Y:S02]  /*28e0*/  LEA R160, P6, R15, c[0x0][0x168], 0x1 ;  /* 0x00005a000fa07a11 */ /* 0x000fe400078c08ff */
[----:B------:R-:W-:Y:S02]  /*28f0*/  LEA R46, P0, R30, c[0x0][0x168], 0x1 ;  /* 0x00005a001e2e7a11 */ /* 0x000fe400078008ff */
[----:B------:R-:W-:Y:S02]  /*2900*/  LEA.HI.X.SX32 R198, R13, c[0x0][0x16c], 0x1, P1 ;  /* 0x00005b000dc67a11 */ /* 0x000fe400008f0eff */
[----:B------:R-:W-:Y:S02]  /*2910*/  LEA.HI.X.SX32 R196, R22, c[0x0][0x16c], 0x1, P2 ;  /* 0x00005b0016c47a11 */ /* 0x000fe400010f0eff */
[----:B------:R-:W-:-:S02]  /*2920*/  LEA.HI.X.SX32 R166, R24, c[0x0][0x16c], 0x1, P3 ;  /* 0x00005b0018a67a11 */ /* 0x000fc400018f0eff */
[----:B------:R-:W-:Y:S02]  /*2930*/  LEA.HI.X.SX32 R164, R26, c[0x0][0x16c], 0x1, P4 ;  /* 0x00005b001aa47a11 */ /* 0x000fe400020f0eff */
[----:B------:R-:W-:Y:S02]  /*2940*/  LEA.HI.X.SX32 R162, R162, c[0x0][0x16c], 0x1, P5 ;  /* 0x00005b00a2a27a11 */ /* 0x000fe400028f0eff */
[----:B------:R-:W-:Y:S02]  /*2950*/  LEA R38, P1, R32, c[0x0][0x168], 0x1 ;  /* 0x00005a0020267a11 */ /* 0x000fe400078208ff */
[----:B------:R-:W-:Y:S02]  /*2960*/  LEA R167, P2, R34, c[0x0][0x168], 0x1 ;  /* 0x00005a0022a77a11 */ /* 0x000fe400078408ff */
[----:B------:R-:W-:Y:S02]  /*2970*/  LEA R41, P3, R36, c[0x0][0x168], 0x1 ;  /* 0x00005a0024297a11 */ /* 0x000fe400078608ff */
[----:B------:R-:W-:-:S02]  /*2980*/  LEA R43, P4, R6, c[0x0][0x168], 0x1 ;  /* 0x00005a00062b7a11 */ /* 0x000fc400078808ff */
[----:B------:R-:W-:Y:S02]  /*2990*/  LEA R45, P5, R8, c[0x0][0x168], 0x1 ;  /* 0x00005a00082d7a11 */ /* 0x000fe400078a08ff */
[----:B------:R-:W-:Y:S02]  /*29a0*/  LEA.HI.X.SX32 R161, R15, c[0x0][0x16c], 0x1, P6 ;  /* 0x00005b000fa17a11 */ /* 0x000fe400030f0eff */
[----:B------:R-:W-:Y:S02]  /*29b0*/  LEA.HI.X.SX32 R47, R30, c[0x0][0x16c], 0x1, P0 ;  /* 0x00005b001e2f7a11 */ /* 0x000fe400000f0eff */
[----:B------:R-:W-:Y:S02]  /*29c0*/  LEA R15, P0, R21, c[0x0][0x168], 0x1 ;  /* 0x00005a00150f7a11 */ /* 0x000fe400078008ff */
[----:B------:R-:W-:Y:S02]  /*29d0*/  LEA.HI.X.SX32 R39, R32, c[0x0][0x16c], 0x1, P1 ;  /* 0x00005b0020277a11 */ /* 0x000fe400008f0eff */
[----:B------:R-:W-:-:S02]  /*29e0*/  LEA.HI.X.SX32 R168, R34, c[0x0][0x16c], 0x1, P2 ;  /* 0x00005b0022a87a11 */ /* 0x000fc400010f0eff */
[----:B------:R-:W-:Y:S02]  /*29f0*/  LEA.HI.X.SX32 R40, R36, c[0x0][0x16c], 0x1, P3 ;  /* 0x00005b0024287a11 */ /* 0x000fe400018f0eff */
[----:B------:R-:W-:Y:S02]  /*2a00*/  LEA.HI.X.SX32 R42, R6, c[0x0][0x16c], 0x1, P4 ;  /* 0x00005b00062a7a11 */ /* 0x000fe400020f0eff */
[----:B------:R-:W-:Y:S02]  /*2a10*/  LEA.HI.X.SX32 R44, R8, c[0x0][0x16c], 0x1, P5 ;  /* 0x00005b00082c7a11 */ /* 0x000fe400028f0eff */
[----:B------:R-:W-:Y:S02]  /*2a20*/  LEA R37, P6, R9, c[0x0][0x168], 0x1 ;  /* 0x00005a0009257a11 */ /* 0x000fe400078c08ff */
[----:B------:R-:W-:Y:S02]  /*2a30*/  LEA R17, P1, R25, c[0x0][0x168], 0x1 ;  /* 0x00005a0019117a11 */ /* 0x000fe400078208ff */
[----:B------:R-:W-:-:S02]  /*2a40*/  LEA R20, P2, R48, c[0x0][0x168], 0x1 ;  /* 0x00005a0030147a11 */ /* 0x000fc400078408ff */
[----:B------:R-:W-:Y:S02]  /*2a50*/  LEA R19, P3, R50, c[0x0][0x168], 0x1 ;  /* 0x00005a0032137a11 */ /* 0x000fe400078608ff */
[----:B------:R-:W-:Y:S02]  /*2a60*/  LEA R35, P4, R52, c[0x0][0x168], 0x1 ;  /* 0x00005a0034237a11 */ /* 0x000fe400078808ff */
[----:B------:R-:W-:Y:S02]  /*2a70*/  LEA R23, P5, R54, c[0x0][0x168], 0x1 ;  /* 0x00005a0036177a11 */ /* 0x000fe400078a08ff */
[----:B------:R-:W-:Y:S02]  /*2a80*/  LEA.HI.X.SX32 R14, R21, c[0x0][0x16c], 0x1, P0 ;  /* 0x00005b00150e7a11 */ /* 0x000fe400000f0eff */
[----:B------:R-:W-:Y:S02]  /*2a90*/  LEA.HI.X.SX32 R36, R9, c[0x0][0x16c], 0x1, P6 ;  /* 0x00005b0009247a11 */ /* 0x000fe400030f0eff */
[----:B------:R-:W-:-:S02]  /*2aa0*/  LEA.HI.X.SX32 R16, R25, c[0x0][0x16c], 0x1, P1 ;  /* 0x00005b0019107a11 */ /* 0x000fc400008f0eff */
[----:B------:R-:W-:Y:S02]  /*2ab0*/  LEA.HI.X.SX32 R21, R48, c[0x0][0x16c], 0x1, P2 ;  /* 0x00005b0030157a11 */ /* 0x000fe400010f0eff */
[----:B------:R-:W-:Y:S02]  /*2ac0*/  LEA.HI.X.SX32 R18, R50, c[0x0][0x16c], 0x1, P3 ;  /* 0x00005b0032127a11 */ /* 0x000fe400018f0eff */
[----:B------:R-:W-:Y:S02]  /*2ad0*/  LEA.HI.X.SX32 R34, R52, c[0x0][0x16c], 0x1, P4 ;  /* 0x00005b0034227a11 */ /* 0x000fe400020f0eff */
[----:B------:R-:W-:Y:S02]  /*2ae0*/  LEA.HI.X.SX32 R22, R54, c[0x0][0x16c], 0x1, P5 ;  /* 0x00005b0036167a11 */ /* 0x000fe400028f0eff */
[----:B------:R-:W-:Y:S02]  /*2af0*/  LEA R11, P6, R56, c[0x0][0x168], 0x1 ;  /* 0x00005a00380b7a11 */ /* 0x000fe400078c08ff */
[----:B------:R-:W-:-:S02]  /*2b00*/  LEA R30, P0, R58, c[0x0][0x168], 0x1 ;  /* 0x00005a003a1e7a11 */ /* 0x000fc400078008ff */
[----:B------:R-:W-:Y:S02]  /*2b10*/  LEA R24, P1, R60, c[0x0][0x168], 0x1 ;  /* 0x00005a003c187a11 */ /* 0x000fe400078208ff */
[----:B------:R-:W-:Y:S02]  /*2b20*/  LEA R153, P2, R154, c[0x0][0x168], 0x1 ;  /* 0x00005a009a997a11 */ /* 0x000fe400078408ff */
[----:B------:R-:W-:Y:S02]  /*2b30*/  LEA R152, P3, R62, c[0x0][0x168], 0x1 ;  /* 0x00005a003e987a11 */ /* 0x000fe400078608ff */
[----:B------:R-:W-:Y:S02]  /*2b40*/  LEA R32, P4, R64, c[0x0][0x168], 0x1 ;  /* 0x00005a0040207a11 */ /* 0x000fe400078808ff */
[----:B------:R-:W-:Y:S02]  /*2b50*/  LEA R150, P5, R66, c[0x0][0x168], 0x1 ;  /* 0x00005a0042967a11 */ /* 0x000fe400078a08ff */
[----:B------:R-:W-:-:S02]  /*2b60*/  LOP3.LUT R233, R4, 0x10, RZ, 0x3c, !PT ;  /* 0x0000001004e97812 */ /* 0x000fc400078e3cff */
[C---:B------:R-:W-:Y:S02]  /*2b70*/  LOP3.LUT R232, R4.reuse, 0x20, RZ, 0x3c, !PT ;  /* 0x0000002004e87812 */ /* 0x040fe400078e3cff */
[C---:B------:R-:W-:Y:S02]  /*2b80*/  LOP3.LUT R231, R4.reuse, 0x30, RZ, 0x3c, !PT ;  /* 0x0000003004e77812 */ /* 0x040fe400078e3cff */
[C---:B------:R-:W-:Y:S02]  /*2b90*/  LOP3.LUT R230, R4.reuse, 0x40, RZ, 0x3c, !PT ;  /* 0x0000004004e67812 */ /* 0x040fe400078e3cff */
[C---:B------:R-:W-:Y:S02]  /*2ba0*/  LOP3.LUT R229, R4.reuse, 0x50, RZ, 0x3c, !PT ;  /* 0x0000005004e57812 */ /* 0x040fe400078e3cff */
[C---:B------:R-:W-:Y:S02]  /*2bb0*/  LOP3.LUT R228, R4.reuse, 0x60, RZ, 0x3c, !PT ;  /* 0x0000006004e47812 */ /* 0x040fe400078e3cff */
[----:B------:R-:W-:-:S02]  /*2bc0*/  LOP3.LUT R227, R4, 0x70, RZ, 0x3c, !PT ;  /* 0x0000007004e37812 */ /* 0x000fc400078e3cff */
[----:B------:R-:W-:Y:S02]  /*2bd0*/  LEA.HI.X.SX32 R10, R56, c[0x0][0x16c], 0x1, P6 ;  /* 0x00005b00380a7a11 */ /* 0x000fe400030f0eff */
[----:B------:R-:W-:Y:S02]  /*2be0*/  LEA.HI.X.SX32 R31, R58, c[0x0][0x16c], 0x1, P0 ;  /* 0x00005b003a1f7a11 */ /* 0x000fe400000f0eff */
[----:B------:R-:W-:Y:S02]  /*2bf0*/  LEA.HI.X.SX32 R25, R60, c[0x0][0x16c], 0x1, P1 ;  /* 0x00005b003c197a11 */ /* 0x000fe400008f0eff */
[----:B------:R-:W-:Y:S02]  /*2c00*/  LEA.HI.X.SX32 R154, R154, c[0x0][0x16c], 0x1, P2 ;  /* 0x00005b009a9a7a11 */ /* 0x000fe400010f0eff */
[----:B------:R-:W-:Y:S02]  /*2c10*/  LEA.HI.X.SX32 R155, R62, c[0x0][0x16c], 0x1, P3 ;  /* 0x00005b003e9b7a11 */ /* 0x000fe400018f0eff */
[----:B------:R-:W-:-:S02]  /*2c20*/  LEA.HI.X.SX32 R33, R64, c[0x0][0x16c], 0x1, P4 ;  /* 0x00005b0040217a11 */ /* 0x000fc400020f0eff */
[----:B------:R-:W-:Y:S02]  /*2c30*/  LEA.HI.X.SX32 R151, R66, c[0x0][0x16c], 0x1, P5 ;  /* 0x00005b0042977a11 */ /* 0x000fe400028f0eff */
.L_x_3:
[----:B------:R-:W-:Y:S01]  /*2c40*/  ISETP.GT.AND P2, PT, R5, 0x3, PT ;  /* 0x000000030500780c */ /* 0x000fe20003f44270 */
[----:B------:R-:W-:Y:S01]  /*2c50*/  IMAD.WIDE R12, R237, 0x2, R28 ;  /* 0x00000002ed0c7825 */ /* 0x000fe200078e021c */
[----:B------:R-:W-:Y:S02]  /*2c60*/  PRMT R182, RZ, 0x7610, R182 ;  /* 0x00007610ffb67816 */ /* 0x000fe400000000b6 */
[C---:B------:R-:W-:Y:S01]  /*2c70*/  ISETP.GT.AND P1, PT, R5.reuse, 0x2, PT ;  /* 0x000000020500780c */ /* 0x040fe20003f24270 */
[----:B------:R-:W-:Y:S01]  /*2c80*/  IMAD.WIDE R8, R236, 0x2, R28 ;  /* 0x00000002ec087825 */ /* 0x000fe200078e021c */
[----:B------:R-:W-:Y:S02]  /*2c90*/  ISETP.GT.AND P3, PT, R5, 0x4, PT ;  /* 0x000000040500780c */ /* 0x000fe40003f64270 */
[----:B------:R-:W-:Y:S01]  /*2ca0*/  PRMT R173, RZ, 0x7610, R173 ;  /* 0x00007610ffad7816 */ /* 0x000fe200000000ad */
[----:B------:R-:W-:Y:S01]  /*2cb0*/  IMAD.WIDE R26, R238, 0x2, R28 ;  /* 0x00000002ee1a7825 */ /* 0x000fe200078e021c */
[----:B------:R-:W-:-:S02]  /*2cc0*/  PRMT R48, RZ, 0x7610, R48 ;  /* 0x00007610ff307816 */ /* 0x000fc40000000030 */
[C---:B------:R-:W-:Y:S01]  /*2cd0*/  ISETP.GT.AND P0, PT, R5.reuse, 0x1, PT ;  /* 0x000000010500780c */ /* 0x040fe20003f04270 */
[----:B------:R0:W2:Y:S01]  /*2ce0*/  @P2 LDG.E.U16 R182, [R12.64] ;  /* 0x000000040cb62981 */ /* 0x0000a2000c1e1500 */
[C---:B------:R-:W-:Y:S01]  /*2cf0*/  ISETP.GT.AND P2, PT, R5.reuse, 0x7, PT ;  /* 0x000000070500780c */ /* 0x040fe20003f44270 */
[----:B------:R-:W-:Y:S01]  /*2d00*/  IMAD.MOV.U32 R7, RZ, RZ, c[0x0][0x188] ;  /* 0x00006200ff077624 */ /* 0x000fe200078e00ff */
[----:B------:R-:W-:Y:S01]  /*2d10*/  ISETP.GT.AND P4, PT, R5, 0x9, PT ;  /* 0x000000090500780c */ /* 0x000fe20003f84270 */
[----:B------:R1:W3:Y:S01]  /*2d20*/  @P1 LDG.E.U16 R173, [R8.64] ;  /* 0x0000000408ad1981 */ /* 0x0002e2000c1e1500 */
[----:B------:R-:W-:Y:S01]  /*2d30*/  PRMT R51, RZ, 0x7610, R51 ;  /* 0x00007610ff337816 */ /* 0x000fe20000000033 */
[--C-:B------:R-:W-:Y:S01]  /*2d40*/  IMAD.WIDE R6, R7, 0x2, R28.reuse ;  /* 0x0000000207067825 */ /* 0x100fe200078e021c */
[C---:B------:R-:W-:Y:S01]  /*2d50*/  ISETP.GT.AND P1, PT, R5.reuse, 0x6, PT ;  /* 0x000000060500780c */ /* 0x040fe20003f24270 */
[----:B------:R4:W5:Y:S01]  /*2d60*/  @P3 LDG.E.U16 R48, [R26.64] ;  /* 0x000000041a303981 */ /* 0x000962000c1e1500 */
[----:B------:R-:W-:Y:S01]  /*2d70*/  ISETP.GT.AND P3, PT, R5, 0x8, PT ;  /* 0x000000080500780c */ /* 0x000fe20003f64270 */
[----:B0-----:R-:W-:Y:S01]  /*2d80*/  IMAD.WIDE R12, R241, 0x2, R28 ;  /* 0x00000002f10c7825 */ /* 0x001fe200078e021c */
[----:B------:R-:W-:-:S02]  /*2d90*/  PRMT R192, RZ, 0x7610, R192 ;  /* 0x00007610ffc07816 */ /* 0x000fc400000000c0 */
[----:B------:R-:W-:Y:S01]  /*2da0*/  PRMT R191, RZ, 0x7610, R191 ;  /* 0x00007610ffbf7816 */ /* 0x000fe200000000bf */
[----:B------:R-:W-:Y:S01]  /*2db0*/  IMAD.WIDE R52, R243, 0x2, R28 ;  /* 0x00000002f3347825 */ /* 0x000fe200078e021c */
[----:B------:R0:W2:Y:S01]  /*2dc0*/  @P2 LDG.E.U16 R51, [R12.64] ;  /* 0x000000040c332981 */ /* 0x0000a2000c1e1500 */
[C---:B------:R-:W-:Y:S02]  /*2dd0*/  ISETP.GT.AND P2, PT, R5.reuse, 0xb, PT ;  /* 0x0000000b0500780c */ /* 0x040fe40003f44270 */
[----:B------:R-:W-:Y:S01]  /*2de0*/  PRMT R50, RZ, 0x7610, R50 ;  /* 0x00007610ff327816 */ /* 0x000fe20000000032 */
[----:B------:R0:W2:Y:S01]  /*2df0*/  @P0 LDG.E.U16 R192, [R6.64] ;  /* 0x0000000406c00981 */ /* 0x0000a2000c1e1500 */
[----:B------:R-:W-:Y:S01]  /*2e00*/  PRMT R157, RZ, 0x7610, R157 ;  /* 0x00007610ff9d7816 */ /* 0x000fe2000000009d */
[--C-:B-1----:R-:W-:Y:S01]  /*2e10*/  IMAD.WIDE R8, R240, 0x2, R28.reuse ;  /* 0x00000002f0087825 */ /* 0x102fe200078e021c */
[C---:B------:R-:W-:Y:S01]  /*2e20*/  ISETP.GT.AND P0, PT, R5.reuse, 0x5, PT ;  /* 0x000000050500780c */ /* 0x040fe20003f04270 */
[----:B------:R1:W2:Y:S02]  /*2e30*/  @P4 LDG.E.U16 R191, [R52.64] ;  /* 0x0000000434bf4981 */ /* 0x0002a4000c1e1500 */
[----:B----4-:R-:W-:Y:S01]  /*2e40*/  IMAD.WIDE R26, R242, 0x2, R28 ;  /* 0x00000002f21a7825 */ /* 0x010fe200078e021c */
[----:B------:R-:W-:Y:S01]  /*2e50*/  ISETP.GT.AND P4, PT, R5, 0xd, PT ;  /* 0x0000000d0500780c */ /* 0x000fe20003f84270 */
[----:B------:R4:W2:Y:S01]  /*2e60*/  @P1 LDG.E.U16 R50, [R8.64] ;  /* 0x0000000408321981 */ /* 0x0008a2000c1e1500 */
[----:B------:R-:W-:-:S02]  /*2e70*/  PRMT R190, RZ, 0x7610, R190 ;  /* 0x00007610ffbe7816 */ /* 0x000fc400000000be */
[C---:B------:R-:W-:Y:S01]  /*2e80*/  ISETP.GT.AND P1, PT, R5.reuse, 0xa, PT ;  /* 0x0000000a0500780c */ /* 0x040fe20003f24270 */
[----:B------:R1:W2:Y:S01]  /*2e90*/  @P3 LDG.E.U16 R157, [R26.64] ;  /* 0x000000041a9d3981 */ /* 0x0002a2000c1e1500 */
[----:B------:R-:W-:Y:S01]  /*2ea0*/  ISETP.GT.AND P3, PT, R5, 0xc, PT ;  /* 0x0000000c0500780c */ /* 0x000fe20003f64270 */
[----:B0-----:R-:W-:Y:S01]  /*2eb0*/  IMAD.WIDE R6, R239, 0x2, R28 ;  /* 0x00000002ef067825 */ /* 0x001fe200078e021c */
[----:B------:R-:W-:-:S03]  /*2ec0*/  PRMT R49, RZ, 0x7610, R49 ;  /* 0x00007610ff317816 */ /* 0x000fc60000000031 */
[----:B----4-:R-:W-:Y:S01]  /*2ed0*/  IMAD.WIDE R8, R245, 0x2, R28 ;  /* 0x00000002f5087825 */ /* 0x010fe200078e021c */
[----:B-1----:R-:W-:Y:S02]  /*2ee0*/  PRMT R53, RZ, 0x7610, R53 ;  /* 0x00007610ff357816 */ /* 0x002fe40000000035 */
[----:B------:R0:W4:Y:S01]  /*2ef0*/  @P0 LDG.E.U16 R49, [R6.64] ;  /* 0x0000000406310981 */ /* 0x000122000c1e1500 */
[----:B------:R-:W-:Y:S01]  /*2f00*/  IMAD.WIDE R26, R247, 0x2, R28 ;  /* 0x00000002f71a7825 */ /* 0x000fe200078e021c */
[----:B------:R-:W-:Y:S02]  /*2f10*/  PRMT R171, RZ, 0x7610, R171 ;  /* 0x00007610ffab7816 */ /* 0x000fe400000000ab */
[----:B------:R1:W2:Y:S01]  /*2f20*/  @P2 LDG.E.U16 R190, [R8.64] ;  /* 0x0000000408be2981 */ /* 0x0002a2000c1e1500 */
[C---:B------:R-:W-:Y:S01]  /*2f30*/  ISETP.GT.AND P2, PT, R5.reuse, 0xf, PT ;  /* 0x0000000f0500780c */ /* 0x040fe20003f44270 */
[----:B------:R-:W-:Y:S01]  /*2f40*/  IMAD.WIDE R12, R246, 0x2, R28 ;  /* 0x00000002f60c7825 */ /* 0x000fe200078e021c */
[----:B------:R-:W-:Y:S01]  /*2f50*/  PRMT R52, RZ, 0x7610, R52 ;  /* 0x00007610ff347816 */ /* 0x000fe20000000034 */
[----:B------:R1:W2:Y:S02]  /*2f60*/  @P4 LDG.E.U16 R53, [R26.64] ;  /* 0x000000041a354981 */ /* 0x0002a4000c1e1500 */
[----:B0-----:R-:W-:Y:S01]  /*2f70*/  IMAD.WIDE R6, R244, 0x2, R28 ;  /* 0x00000002f4067825 */ /* 0x001fe200078e021c */
[----:B------:R-:W-:-:S02]  /*2f80*/  ISETP.GT.AND P4, PT, R5, 0x11, PT ;  /* 0x000000110500780c */ /* 0x000fc40003f84270 */
[----:B------:R-:W-:Y:S01]  /*2f90*/  ISETP.GT.AND P5, PT, R5, 0x18, PT ;  /* 0x000000180500780c */ /* 0x000fe20003fa4270 */
[----:B------:R-:W-:Y:S01]  /*2fa0*/  IMAD.MOV.U32 R56, RZ, RZ, c[0x0][0x188] ;  /* 0x00006200ff387624 */ /* 0x000fe200078e00ff */
[----:B------:R0:W2:Y:S01]  /*2fb0*/  @P1 LDG.E.U16 R171, [R6.64] ;  /* 0x0000000406ab1981 */ /* 0x0000a2000c1e1500 */
[----:B------:R-:W-:Y:S01]  /*2fc0*/  PRMT R55, RZ, 0x7610, R55 ;  /* 0x00007610ff377816 */ /* 0x000fe20000000037 */
[----:B-1----:R-:W-:Y:S01]  /*2fd0*/  IMAD.WIDE R8, R249, 0x2, R28 ;  /* 0x00000002f9087825 */ /* 0x002fe200078e021c */
[C---:B------:R-:W-:Y:S01]  /*2fe0*/  ISETP.GT.AND P1, PT, R5.reuse, 0xe, PT ;  /* 0x0000000e0500780c */ /* 0x040fe20003f24270 */
[----:B------:R1:W2:Y:S01]  /*2ff0*/  @P3 LDG.E.U16 R52, [R12.64] ;  /* 0x000000040c343981 */ /* 0x0002a2000c1e1500 */
[----:B------:R-:W-:Y:S01]  /*3000*/  ISETP.GT.AND P3, PT, R5, 0x10, PT ;  /* 0x000000100500780c */ /* 0x000fe20003f64270 */
[----:B------:R-:W-:Y:S01]  /*3010*/  IMAD R56, R56, 0x18, RZ ;  /* 0x0000001838387824 */ /* 0x000fe200078e02ff */
[----:B------:R-:W-:Y:S01]  /*3020*/  PRMT R183, RZ, 0x7610, R183 ;  /* 0x00007610ffb77816 */ /* 0x000fe200000000b7 */
[----:B------:R0:W2:Y:S01]  /*3030*/  @P2 LDG.E.U16 R55, [R8.64] ;  /* 0x0000000408372981 */ /* 0x0000a2000c1e1500 */
[----:B------:R-:W-:Y:S01]  /*3040*/  PRMT R159, RZ, 0x7610, R159 ;  /* 0x00007610ff9f7816 */ /* 0x000fe2000000009f */
[----:B------:R-:W-:Y:S01]  /*3050*/  IMAD.WIDE R26, R251, 0x2, R28 ;  /* 0x00000002fb1a7825 */ /* 0x000fe200078e021c */
[----:B------:R-:W-:-:S02]  /*3060*/  ISETP.GT.AND P0, PT, R5, RZ, PT ;  /* 0x000000ff0500720c */ /* 0x000fc40003f04270 */
[C---:B------:R-:W-:Y:S01]  /*3070*/  ISETP.GT.AND P2, PT, R5.reuse, 0x12, PT ;  /* 0x000000120500780c */ /* 0x040fe20003f44270 */
[----:B------:R-:W-:Y:S01]  /*3080*/  IMAD.WIDE R56, R56, 0x2, R28 ;  /* 0x0000000238387825 */ /* 0x000fe200078e021c */
[----:B------:R-:W-:Y:S01]  /*3090*/  PRMT R54, RZ, 0x7610, R54 ;  /* 0x00007610ff367816 */ /* 0x000fe20000000036 */
[----:B------:R1:W2:Y:S01]  /*30a0*/  @P4 LDG.E.U16 R183, [R26.64] ;  /* 0x000000041ab74981 */ /* 0x0002a2000c1e1500 */
[----:B------:R-:W-:Y:S01]  /*30b0*/  PRMT R158, RZ, 0x7610, R158 ;  /* 0x00007610ff9e7816 */ /* 0x000fe2000000009e */
[--C-:B0-----:R-:W-:Y:S02]  /*30c0*/  IMAD.WIDE R6, R248, 0x2, R28.reuse ;  /* 0x00000002f8067825 */ /* 0x101fe400078e021c */
[----:B------:R0:W2:Y:S02]  /*30d0*/  @P5 LDG.E.U16 R159, [R56.64] ;  /* 0x00000004389f5981 */ /* 0x0000a4000c1e1500 */
[----:B-1----:R-:W-:Y:S01]  /*30e0*/  IMAD.WIDE R12, R250, 0x2, R28 ;  /* 0x00000002fa0c7825 */ /* 0x002fe200078e021c */
[C---:B------:R-:W-:Y:S01]  /*30f0*/  ISETP.GT.AND P5, PT, R5.reuse, 0x20, PT ;  /* 0x000000200500780c */ /* 0x040fe20003fa4270 */
[----:B------:R1:W2:Y:S01]  /*3100*/  @P1 LDG.E.U16 R54, [R6.64] ;  /* 0x0000000406361981 */ /* 0x0002a2000c1e1500 */
[----:B------:R-:W-:Y:S01]  /*3110*/  PRMT R156, RZ, 0x7610, R156 ;  /* 0x00007610ff9c7816 */ /* 0x000fe2000000009c */
[----:B------:R-:W-:Y:S01]  /*3120*/  IMAD.MOV.U32 R27, RZ, RZ, c[0x0][0x188] ;  /* 0x00006200ff1b7624 */ /* 0x000fe200078e00ff */
[----:B------:R-:W-:Y:S01]  /*3130*/  PRMT R170, RZ, 0x7610, R170 ;  /* 0x00007610ffaa7816 */ /* 0x000fe200000000aa */
[----:B------:R0:W2:Y:S01]  /*3140*/  @P3 LDG.E.U16 R158, [R12.64] ;  /* 0x000000040c9e3981 */ /* 0x0000a2000c1e1500 */
[----:B------:R-:W-:Y:S01]  /*3150*/  ISETP.GT.AND P3, PT, R5, 0x13, PT ;  /* 0x000000130500780c */ /* 0x000fe20003f64270 */
[----:B------:R-:W-:-:S02]  /*3160*/  IMAD.MOV.U32 R9, RZ, RZ, c[0x0][0x188] ;  /* 0x00006200ff097624 */ /* 0x000fc400078e00ff */
[----:B------:R-:W-:Y:S01]  /*3170*/  IMAD.SHL.U32 R27, R27, 0x20, RZ ;  /* 0x000000201b1b7824 */ /* 0x000fe200078e00ff */
[----:B------:R-:W2:Y:S01]  /*3180*/  @P0 LDG.E.U16 R156, [R28.64] ;  /* 0x000000041c9c0981 */ /* 0x000ea2000c1e1500 */
[----:B-1----:R-:W-:Y:S01]  /*3190*/  IMAD.WIDE R6, R252, 0x2, R28 ;  /* 0x00000002fc067825 */ /* 0x002fe200078e021c */
[----:B------:R-:W-:-:S03]  /*31a0*/  PRMT R186, RZ, 0x7610, R186 ;  /* 0x00007610ffba7816 */ /* 0x000fc600000000ba */
[----:B------:R-:W-:Y:S01]  /*31b0*/  IMAD R9, R9, 0x13, RZ ;  /* 0x0000001309097824 */ /* 0x000fe200078e02ff */
[----:B------:R1:W2:Y:S01]  /*31c0*/  @P2 LDG.E.U16 R170, [R6.64] ;  /* 0x0000000406aa2981 */ /* 0x0002a2000c1e1500 */
[C---:B------:R-:W-:Y:S01]  /*31d0*/  ISETP.GT.AND P4, PT, R5.reuse, 0x14, PT ;  /* 0x000000140500780c */ /* 0x040fe20003f84270 */
[----:B0-----:R-:W-:Y:S01]  /*31e0*/  IMAD.MOV.U32 R13, RZ, RZ, c[0x0][0x188] ;  /* 0x00006200ff0d7624 */ /* 0x001fe200078e00ff */
[----:B------:R-:W-:Y:S01]  /*31f0*/  ISETP.GT.AND P0, PT, R5, 0x15, PT ;  /* 0x000000150500780c */ /* 0x000fe20003f04270 */
[----:B------:R-:W-:Y:S01]  /*3200*/  IMAD.WIDE R26, R27, 0x2, R28 ;  /* 0x000000021b1a7825 */ /* 0x000fe200078e021c */
[----:B------:R-:W-:-:S03]  /*3210*/  PRMT R56, RZ, 0x7610, R56 ;  /* 0x00007610ff387816 */ /* 0x000fc60000000038 */
[----:B------:R-:W-:Y:S01]  /*3220*/  IMAD.WIDE R8, R9, 0x2, R28 ;  /* 0x0000000209087825 */ /* 0x000fe200078e021c */
[----:B------:R0:W2:Y:S03]  /*3230*/  @P5 LDG.E.U16 R186, [R26.64] ;  /* 0x000000041aba5981 */ /* 0x0000a6000c1e1500 */
[----:B-1----:R-:W-:Y:S01]  /*3240*/  IMAD.MOV.U32 R7, RZ, RZ, c[0x0][0x188] ;  /* 0x00006200ff077624 */ /* 0x002fe200078e00ff */
[----:B------:R-:W-:Y:S01]  /*3250*/  ISETP.GT.AND P2, PT, R5, 0x16, PT ;  /* 0x000000160500780c */ /* 0x000fe20003f44270 */
[----:B------:R-:W-:Y:S01]  /*3260*/  IMAD R13, R13, 0x14, RZ ;  /* 0x000000140d0d7824 */ /* 0x000fe200078e02ff */
[----:B------:R-:W-:Y:S01]  /*3270*/  PRMT R57, RZ, 0x7610, R57 ;  /* 0x00007610ff397816 */ /* 0x000fe20000000039 */
[----:B------:R-:W-:Y:S01]  /*3280*/  IMAD R7, R7, 0x15, RZ ;  /* 0x0000001507077824 */ /* 0x000fe200078e02ff */
[----:B------:R1:W2:Y:S01]  /*3290*/  @P3 LDG.E.U16 R56, [R8.64] ;  /* 0x0000000408383981 */ /* 0x0002a2000c1e1500 */
[----:B------:R-:W-:Y:S01]  /*32a0*/  PRMT R58, RZ, 0x7610, R58 ;  /* 0x00007610ff3a7816 */ /* 0x000fe2000000003a */
[----:B0-----:R-:W-:Y:S01]  /*32b0*/  IMAD.MOV.U32 R27, RZ, RZ, c[0x0][0x188] ;  /* 0x00006200ff1b7624 */ /* 0x001fe200078e00ff */
[----:B------:R-:W-:Y:S01]  /*32c0*/  ISETP.GT.AND P1, PT, R5, 0x28, PT ;  /* 0x000000280500780c */ /* 0x000fe20003f24270 */
[----:B------:R-:W-:-:S04]  /*32d0*/  IMAD.WIDE R12, R13, 0x2, R28 ;  /* 0x000000020d0c7825 */ /* 0x000fc800078e021c */
[----:B------:R-:W-:Y:S01]  /*32e0*/  IMAD.WIDE R6, R7, 0x2, R28 ;  /* 0x0000000207067825 */ /* 0x000fe200078e021c */
[----:B------:R0:W2:Y:S03]  /*32f0*/  @P4 LDG.E.U16 R57, [R12.64] ;  /* 0x000000040c394981 */ /* 0x0000a6000c1e1500 */
[----:B-1----:R-:W-:Y:S01]  /*3300*/  IMAD.MOV.U32 R9, RZ, RZ, c[0x0][0x188] ;  /* 0x00006200ff097624 */ /* 0x002fe200078e00ff */
[----:B------:R1:W2:Y:S01]  /*3310*/  @P0 LDG.E.U16 R58, [R6.64] ;  /* 0x00000004063a0981 */ /* 0x0002a2000c1e1500 */
[----:B------:R-:W-:Y:S01]  /*3320*/  IMAD R27, R27, 0x16, RZ ;  /* 0x000000161b1b7824 */ /* 0x000fe200078e02ff */
[----:B------:R-:W-:Y:S01]  /*3330*/  PRMT R59, RZ, 0x7610, R59 ;  /* 0x00007610ff3b7816 */ /* 0x000fe2000000003b */
[----:B------:R-:W-:Y:S02]  /*3340*/  IMAD R9, R9, 0x28, RZ ;  /* 0x0000002809097824 */ /* 0x000fe400078e02ff */
[----:B------:R-:W-:Y:S01]  /*3350*/  IMAD.MOV.U32 R26, RZ, RZ, c[0x0][0x188] ;  /* 0x00006200ff1a7624 */ /* 0x000fe200078e00ff */
[----:B------:R-:W-:Y:S01]  /*3360*/  PRMT R187, RZ, 0x7610, R187 ;  /* 0x00007610ffbb7816 */ /* 0x000fe200000000bb */
[----:B0-----:R-:W-:Y:S01]  /*3370*/  IMAD.MOV.U32 R12, RZ, RZ, c[0x0][0x188] ;  /* 0x00006200ff0c7624 */ /* 0x001fe200078e00ff */
[----:B------:R-:W-:Y:S01]  /*3380*/  ISETP.GT.AND P4, PT, R5, 0x30, PT ;  /* 0x000000300500780c */ /* 0x000fe20003f84270 */
[----:B------:R-:W-:-:S02]  /*3390*/  IMAD.MOV.U32 R13, RZ, RZ, c[0x0][0x188] ;  /* 0x00006200ff0d7624 */ /* 0x000fc400078e00ff */
[----:B-1----:R-:W-:-:S04]  /*33a0*/  IMAD.WIDE R6, R27, 0x2, R28 ;  /* 0x000000021b067825 */ /* 0x002fc800078e021c */
[----:B------:R-:W-:Y:S01]  /*33b0*/  IMAD.WIDE R8, R9, 0x2, R28 ;  /* 0x0000000209087825 */ /* 0x000fe200078e021c */
[----:B------:R0:W2:Y:S03]  /*33c0*/  @P2 LDG.E.U16 R59, [R6.64] ;  /* 0x00000004063b2981 */ /* 0x0000a6000c1e1500 */
[----:B------:R-:W-:Y:S01]  /*33d0*/  IMAD R26, R26, 0x19, RZ ;  /* 0x000000191a1a7824 */ /* 0x000fe200078e02ff */
[----:B------:R1:W2:Y:S01]  /*33e0*/  @P1 LDG.E.U16 R187, [R8.64] ;  /* 0x0000000408bb1981 */ /* 0x0002a2000c1e1500 */
[----:B------:R-:W-:Y:S02]  /*33f0*/  IMAD R12, R12, 0x17, RZ ;  /* 0x000000170c0c7824 */ /* 0x000fe400078e02ff */
[----:B------:R-:W-:Y:S01]  /*3400*/  IMAD R13, R13, 0x30, RZ ;  /* 0x000000300d0d7824 */ /* 0x000fe200078e02ff */
[----:B------:R-:W-:Y:S01]  /*3410*/  PRMT R188, RZ, 0x7610, R188 ;  /* 0x00007610ffbc7816 */ /* 0x000fe200000000bc */
[----:B0-----:R-:W-:Y:S01]  /*3420*/  IMAD.WIDE R6, R26, 0x2, R28 ;  /* 0x000000021a067825 */ /* 0x001fe200078e021c */
[----:B------:R-:W-:-:S03]  /*3430*/  ISETP.GT.AND P1, PT, R5, 0x1a, PT ;  /* 0x0000001a0500780c */ /* 0x000fc60003f24270 */
[----:B------:R-:W-:Y:S02]  /*3440*/  IMAD.MOV.U32 R26, RZ, RZ, c[0x0][0x188] ;  /* 0x00006200ff1a7624 */ /* 0x000fe400078e00ff */
[----:B-1----:R-:W-:-:S04]  /*3450*/  IMAD.WIDE R8, R12, 0x2, R28 ;  /* 0x000000020c087825 */ /* 0x002fc800078e021c */
[----:B------:R-:W-:-:S04]  /*3460*/  IMAD.WIDE R12, R13, 0x2, R28 ;  /* 0x000000020d0c7825 */ /* 0x000fc800078e021c */
[----:B------:R-:W-:Y:S01]  /*3470*/  IMAD R26, R26, 0x1a, RZ ;  /* 0x0000001a1a1a7824 */ /* 0x000fe200078e02ff */
[----:B------:R0:W2:Y:S01]  /*3480*/  @P4 LDG.E.U16 R188, [R12.64] ;  /* 0x000000040cbc4981 */ /* 0x0000a2000c1e1500 */
[C---:B------:R-:W-:Y:S02]  /*3490*/  ISETP.GT.AND P3, PT, R5.reuse, 0x17, PT ;  /* 0x000000170500780c */ /* 0x040fe40003f64270 */
[----:B------:R-:W-:Y:S02]  /*34a0*/  PRMT R172, RZ, 0x7610, R172 ;  /* 0x00007610ffac7816 */ /* 0x000fe400000000ac */
[----:B------:R-:W-:Y:S01]  /*34b0*/  ISETP.GT.AND P0, PT, R5, 0x19, PT ;  /* 0x000000190500780c */ /* 0x000fe20003f04270 */
[----:B0-----:R-:W-:-:S04]  /*34c0*/  IMAD.WIDE R12, R26, 0x2, R28 ;  /* 0x000000021a0c7825 */ /* 0x001fc800078e021c */
[----:B------:R-:W-:Y:S01]  /*34d0*/  IMAD.MOV.U32 R26, RZ, RZ, c[0x0][0x188] ;  /* 0x00006200ff1a7624 */ /* 0x000fe200078e00ff */
[----:B------:R0:W2:Y:S03]  /*34e0*/  @P1 LDG.E.U16 R172, [R12.64] ;  /* 0x000000040cac1981 */ /* 0x0000a6000c1e1500 */
[----:B------:R-:W-:Y:S01]  /*34f0*/  IMAD R26, R26, 0x1b, RZ ;  /* 0x0000001b1a1a7824 */ /* 0x000fe200078e02ff */
[----:B------:R-:W-:Y:S01]  /*3500*/  PRMT R60, RZ, 0x7610, R60 ;  /* 0x00007610ff3c7816 */ /* 0x000fe2000000003c */
[----:B------:R-:W-:Y:S01]  /*3510*/  IMAD.MOV.U32 R27, RZ, RZ, c[0x0][0x188] ;  /* 0x00006200ff1b7624 */ /* 0x000fe200078e00ff */
[----:B------:R-:W-:Y:S02]  /*3520*/  PRMT R169, RZ, 0x7610, R169 ;  /* 0x00007610ffa97816 */ /* 0x000fe400000000a9 */
[C---:B------:R-:W-:Y:S01]  /*3530*/  ISETP.GT.AND P5, PT, R5.reuse, 0x38, PT ;  /* 0x000000380500780c */ /* 0x040fe20003fa4270 */
[----:B0-----:R-:W-:Y:S01]  /*3540*/  IMAD.WIDE R12, R26, 0x2, R28 ;  /* 0x000000021a0c7825 */ /* 0x001fe200078e021c */
[----:B------:R-:W-:Y:S01]  /*3550*/  ISETP.GT.AND P2, PT, R5, 0x1b, PT ;  /* 0x0000001b0500780c */ /* 0x000fe20003f44270 */
[----:B------:R0:W2:Y:S02]  /*3560*/  @P3 LDG.E.U16 R60, [R8.64] ;  /* 0x00000004083c3981 */ /* 0x0000a4000c1e1500 */
[----:B------:R-:W-:-:S02]  /*3570*/  IMAD.MOV.U32 R26, RZ, RZ, c[0x0][0x188] ;  /* 0x00006200ff1a7624 */ /* 0x000fc400078e00ff */
[----:B------:R-:W-:Y:S01]  /*3580*/  IMAD R27, R27, 0x38, RZ ;  /* 0x000000381b1b7824 */ /* 0x000fe200078e02ff */
[----:B------:R1:W2:Y:S01]  /*3590*/  @P0 LDG.E.U16 R169, [R6.64] ;  /* 0x0000000406a90981 */ /* 0x0002a2000c1e1500 */
[----:B------:R-:W-:Y:S01]  /*35a0*/  IMAD R26, R26, 0x1c, RZ ;  /* 0x0000001c1a1a7824 */ /* 0x000fe200078e02ff */
[C---:B------:R-:W-:Y:S02]  /*35b0*/  ISETP.GT.AND P0, PT, R5.reuse, 0x1c, PT ;  /* 0x0000001c0500780c */ /* 0x040fe40003f04270 */
[----:B------:R-:W-:Y:S01]  /*35c0*/  ISETP.GT.AND P3, PT, R5, 0x1d, PT ;  /* 0x0000001d0500780c */ /* 0x000fe20003f64270 */
[----:B0-----:R-:W-:Y:S01]  /*35d0*/  IMAD.WIDE R8, R27, 0x2, R28 ;  /* 0x000000021b087825 */ /* 0x001fe200078e021c */
[----:B------:R-:W-:-:S03]  /*35e0*/  PRMT R189, RZ, 0x7610, R189 ;  /* 0x00007610ffbd7816 */ /* 0x000fc600000000bd */
[----:B------:R-:W-:Y:S02]  /*35f0*/  IMAD.MOV.U32 R27, RZ, RZ, c[0x0][0x188] ;  /* 0x00006200ff1b7624 */ /* 0x000fe400078e00ff */
[----:B-1----:R-:W-:Y:S01]  /*3600*/  IMAD.WIDE R6, R26, 0x2, R28 ;  /* 0x000000021a067825 */ /* 0x002fe200078e021c */
[----:B------:R-:W-:Y:S01]  /*3610*/  PRMT R61, RZ, 0x7610, R61 ;  /* 0x00007610ff3d7816 */ /* 0x000fe2000000003d */
[----:B------:R0:W2:Y:S02]  /*3620*/  @P5 LDG.E.U16 R189, [R8.64] ;  /* 0x0000000408bd5981 */ /* 0x0000a4000c1e1500 */
[----:B------:R-:W-:Y:S02]  /*3630*/  IMAD.MOV.U32 R26, RZ, RZ, c[0x0][0x188] ;  /* 0x00006200ff1a7624 */ /* 0x000fe400078e00ff */
[----:B------:R-:W-:Y:S01]  /*3640*/  IMAD R27, R27, 0x1d, RZ ;  /* 0x0000001d1b1b7824 */ /* 0x000fe200078e02ff */
[----:B------:R-:W-:Y:S01]  /*3650*/  ISETP.GT.AND P1, PT, R5, 0x1e, PT ;  /* 0x0000001e0500780c */ /* 0x000fe20003f24270 */
[----:B------:R-:W-:Y:S01]  /*3660*/  IMAD R26, R26, 0x1e, RZ ;  /* 0x0000001e1a1a7824 */ /* 0x000fe200078e02ff */
[----:B------:R-:W-:Y:S01]  /*3670*/  PRMT R62, RZ, 0x7610, R62 ;  /* 0x00007610ff3e7816 */ /* 0x000fe2000000003e */
[----:B------:R1:W2:Y:S01]  /*3680*/  @P2 LDG.E.U16 R61, [R12.64] ;  /* 0x000000040c3d2981 */ /* 0x0002a2000c1e1500 */
[----:B------:R-:W-:Y:S01]  /*3690*/  PRMT R63, RZ, 0x7610, R63 ;  /* 0x00007610ff3f7816 */ /* 0x000fe2000000003f */
[----:B0-----:R-:W-:Y:S01]  /*36a0*/  IMAD.WIDE R8, R27, 0x2, R28 ;  /* 0x000000021b087825 */ /* 0x001fe200078e021c */
[----:B------:R-:W-:-:S02]  /*36b0*/  PRMT R64, RZ, 0x7610, R64 ;  /* 0x00007610ff407816 */ /* 0x000fc40000000040 */
[----:B------:R0:W2:Y:S01]  /*36c0*/  @P0 LDG.E.U16 R62, [R6.64] ;  /* 0x00000004063e0981 */ /* 0x0000a2000c1e1500 */
[C---:B------:R-:W-:Y:S01]  /*36d0*/  ISETP.GT.AND P0, PT, R5.reuse, 0x1f, PT ;  /* 0x0000001f0500780c */ /* 0x040fe20003f04270 */
[----:B-1----:R-:W-:Y:S02]  /*36e0*/  IMAD.WIDE R12, R26, 0x2, R28 ;  /* 0x000000021a0c7825 */ /* 0x002fe400078e021c */
[----:B------:R1:W2:Y:S02]  /*36f0*/  @P3 LDG.E.U16 R63, [R8.64] ;  /* 0x00000004083f3981 */ /* 0x0002a4000c1e1500 */
[----:B------:R-:W-:Y:S01]  /*3700*/  IMAD.MOV.U32 R26, RZ, RZ, c[0x0][0x188] ;  /* 0x00006200ff1a7624 */ /* 0x000fe200078e00ff */
[----:B------:R-:W-:Y:S01]  /*3710*/  ISETP.GT.AND P2, PT, R5, 0x21, PT ;  /* 0x000000210500780c */ /* 0x000fe20003f44270 */
[----:B------:R0:W2:Y:S02]  /*3720*/  @P1 LDG.E.U16 R64, [R12.64] ;  /* 0x000000040c401981 */ /* 0x0000a4000c1e1500 */
[----:B------:R-:W-:-:S02]  /*3730*/  IMAD R26, R26, 0x1f, RZ ;  /* 0x0000001f1a1a7824 */ /* 0x000fc400078e02ff */
[----:B-1----:R-:W-:Y:S01]  /*3740*/  IMAD.MOV.U32 R9, RZ, RZ, c[0x0][0x188] ;  /* 0x00006200ff097624 */ /* 0x002fe200078e00ff */
[C---:B------:R-:W-:Y:S01]  /*3750*/  ISETP.GT.AND P1, PT, R5.reuse, 0x22, PT ;  /* 0x000000220500780c */ /* 0x040fe20003f24270 */
[----:B0-----:R-:W-:Y:S01]  /*3760*/  IMAD.WIDE R6, R26, 0x2, R28 ;  /* 0x000000021a067825 */ /* 0x001fe200078e021c */
[----:B------:R-:W-:-:S03]  /*3770*/  ISETP.GT.AND P3, PT, R5, 0x23, PT ;  /* 0x000000230500780c */ /* 0x000fc60003f64270 */
[----:B------:R-:W-:Y:S02]  /*3780*/  IMAD R9, R9, 0x21, RZ ;  /* 0x0000002109097824 */ /* 0x000fe400078e02ff */
[----:B------:R-:W-:Y:S01]  /*3790*/  IMAD.MOV.U32 R27, RZ, RZ, c[0x0][0x188] ;  /* 0x00006200ff1b7624 */ /* 0x000fe200078e00ff */
[----:B------:R-:W-:Y:S01]  /*37a0*/  PRMT R65, RZ, 0x7610, R65 ;  /* 0x00007610ff417816 */ /* 0x000fe20000000041 */
[----:B------:R-:W-:Y:S01]  /*37b0*/  IMAD.MOV.U32 R26, RZ, RZ, c[0x0][0x188] ;  /* 0x00006200ff1a7624 */ /* 0x000fe200078e00ff */
[----:B------:R-:W-:Y:S01]  /*37c0*/  PRMT R181, RZ, 0x7610, R181 ;  /* 0x00007610ffb57816 */ /* 0x000fe200000000b5 */
[----:B------:R-:W-:Y:S01]  /*37d0*/  IMAD.WIDE R8, R9, 0x2, R28 ;  /* 0x0000000209087825 */ /* 0x000fe200078e021c */
[----:B------:R-:W-:Y:S02]  /*37e0*/  PRMT R174, RZ, 0x7610, R174 ;  /* 0x00007610ffae7816 */ /* 0x000fe400000000ae */
[----:B------:R-:W-:Y:S01]  /*37f0*/  PRMT R66, RZ, 0x7610, R66 ;  /* 0x00007610ff427816 */ /* 0x000fe20000000042 */
[----:B------:R-:W-:Y:S01]  /*3800*/  IMAD R27, R27, 0x22, RZ ;  /* 0x000000221b1b7824 */ /* 0x000fe200078e02ff */
[----:B------:R0:W2:Y:S01]  /*3810*/  @P0 LDG.E.U16 R65, [R6.64] ;  /* 0x0000000406410981 */ /* 0x0000a2000c1e1500 */
[----:B------:R-:W-:-:S02]  /*3820*/  IMAD R26, R26, 0x23, RZ ;  /* 0x000000231a1a7824 */ /* 0x000fc400078e02ff */
[--C-:B------:R-:W-:Y:S01]  /*3830*/  IMAD.WIDE R12, R27, 0x2, R28.reuse ;  /* 0x000000021b0c7825 */ /* 0x100fe200078e021c */
[----:B------:R1:W2:Y:S01]  /*3840*/  @P2 LDG.E.U16 R181, [R8.64] ;  /* 0x0000000408b52981 */ /* 0x0002a2000c1e1500 */
[C---:B------:R-:W-:Y:S02]  /*3850*/  ISETP.GT.AND P2, PT, R5.reuse, 0x24, PT ;  /* 0x000000240500780c */ /* 0x040fe40003f44270 */
[----:B------:R-:W-:Y:S01]  /*3860*/  IMAD.WIDE R26, R26, 0x2, R28 ;  /* 0x000000021a1a7825 */ /* 0x000fe200078e021c */
[----:B------:R1:W2:Y:S03]  /*3870*/  @P1 LDG.E.U16 R174, [R12.64] ;  /* 0x000000040cae1981 */ /* 0x0002a6000c1e1500 */
[----:B0-----:R-:W-:Y:S01]  /*3880*/  IMAD.MOV.U32 R7, RZ, RZ, c[0x0][0x188] ;  /* 0x00006200ff077624 */ /* 0x001fe200078e00ff */
[----:B------:R0:W2:Y:S01]  /*3890*/  @P3 LDG.E.U16 R66, [R26.64] ;  /* 0x000000041a423981 */ /* 0x0000a2000c1e1500 */
[----:B------:R-:W-:-:S02]  /*38a0*/  ISETP.GT.AND P3, PT, R5, 0x26, PT ;  /* 0x000000260500780c */ /* 0x000fc40003f64270 */
[----:B------:R-:W-:Y:S01]  /*38b0*/  IMAD R7, R7, 0x24, RZ ;  /* 0x0000002407077824 */ /* 0x000fe200078e02ff */
[----:B------:R-:W-:Y:S01]  /*38c0*/  PRMT R67, RZ, 0x7610, R67 ;  /* 0x00007610ff437816 */ /* 0x000fe20000000043 */
[----:B-1----:R-:W-:Y:S01]  /*38d0*/  IMAD.MOV.U32 R13, RZ, RZ, c[0x0][0x188] ;  /* 0x00006200ff0d7624 */ /* 0x002fe200078e00ff */
[----:B------:R-:W-:Y:S01]  /*38e0*/  ISETP.GT.AND P1, PT, R5, 0x25, PT ;  /* 0x000000250500780c */ /* 0x000fe20003f24270 */
[----:B------:R-:W-:-:S04]  /*38f0*/  IMAD.WIDE R6, R7, 0x2, R28 ;  /* 0x0000000207067825 */ /* 0x000fc800078e021c */
[----:B0-----:R-:W-:Y:S01]  /*3900*/  IMAD.MOV.U32 R27, RZ, RZ, c[0x0][0x188] ;  /* 0x00006200ff1b7624 */ /* 0x001fe200078e00ff */
[----:B------:R-:W-:Y:S01]  /*3910*/  PRMT R69, RZ, 0x7610, R69 ;  /* 0x00007610ff457816 */ /* 0x000fe20000000045 */
[----:B------:R-:W-:Y:S01]  /*3920*/  IMAD.MOV.U32 R9, RZ, RZ, c[0x0][0x188] ;  /* 0x00006200ff097624 */ /* 0x000fe200078e00ff */
[----:B------:R0:W2:Y:S01]  /*3930*/  @P2 LDG.E.U16 R67, [R6.64] ;  /* 0x0000000406432981 */ /* 0x0000a2000c1e1500 */
[----:B------:R-:W-:Y:S02]  /*3940*/  IMAD R13, R13, 0x26, RZ ;  /* 0x000000260d0d7824 */ /* 0x000fe400078e02ff */
[----:B------:R-:W-:Y:S01]  /*3950*/  IMAD R27, R27, 0x27, RZ ;  /* 0x000000271b1b7824 */ /* 0x000fe200078e02ff */
[----:B------:R-:W-:Y:S01]  /*3960*/  ISETP.GT.AND P4, PT, R5, 0x27, PT ;  /* 0x000000270500780c */ /* 0x000fe20003f84270 */
[----:B------:R-:W-:Y:S02]  /*3970*/  IMAD R9, R9, 0x25, RZ ;  /* 0x0000002509097824 */ /* 0x000fe400078e02ff */
[----:B------:R-:W-:Y:S01]  /*3980*/  IMAD.WIDE R12, R13, 0x2, R28 ;  /* 0x000000020d0c7825 */ /* 0x000fe200078e021c */
[----:B------:R-:W-:-:S03]  /*3990*/  PRMT R68, RZ, 0x7610, R68 ;  /* 0x00007610ff447816 */ /* 0x000fc60000000044 */
[--C-:B0-----:R-:W-:Y:S01]  /*39a0*/  IMAD.WIDE R6, R27, 0x2, R28.reuse ;  /* 0x000000021b067825 */ /* 0x101fe200078e021c */
[----:B------:R-:W-:Y:S01]  /*39b0*/  ISETP.GT.AND P0, PT, R5, 0x29, PT ;  /* 0x000000290500780c */ /* 0x000fe20003f04270 */
[----:B------:R0:W2:Y:S02]  /*39c0*/  @P3 LDG.E.U16 R69, [R12.64] ;  /* 0x000000040c453981 */ /* 0x0000a4000c1e1500 */
[----:B------:R-:W-:Y:S02]  /*39d0*/  IMAD.MOV.U32 R27, RZ, RZ, c[0x0][0x188] ;  /* 0x00006200ff1b7624 */ /* 0x000fe400078e00ff */
[----:B------:R-:W-:Y:S01]  /*39e0*/  IMAD.WIDE R8, R9, 0x2, R28 ;  /* 0x0000000209087825 */ /* 0x000fe200078e021c */
[----:B------:R-:W-:-:S03]  /*39f0*/  PRMT R70, RZ, 0x7610, R70 ;  /* 0x00007610ff467816 */ /* 0x000fc60000000046 */
[----:B------:R-:W-:Y:S01]  /*3a00*/  IMAD R27, R27, 0x29, RZ ;  /* 0x000000291b1b7824 */ /* 0x000fe200078e02ff */
[----:B------:R1:W2:Y:S01]  /*3a10*/  @P1 LDG.E.U16 R68, [R8.64] ;  /* 0x0000000408441981 */ /* 0x0002a2000c1e1500 */
[----:B0-----:R-:W-:Y:S02]  /*3a20*/  IMAD.MOV.U32 R13, RZ, RZ, c[0x0][0x188] ;  /* 0x00006200ff0d7624 */ /* 0x001fe400078e00ff */
[----:B------:R-:W-:Y:S01]  /*3a30*/  IMAD.MOV.U32 R26, RZ, RZ, c[0x0][0x188] ;  /* 0x00006200ff1a7624 */ /* 0x000fe200078e00ff */
[----:B------:R-:W-:Y:S01]  /*3a40*/  ISETP.GT.AND P1, PT, R5, 0x2a, PT ;  /* 0x0000002a0500780c */ /* 0x000fe20003f24270 */
[----:B------:R-:W-:Y:S01]  /*3a50*/  IMAD R13, R13, 0x31, RZ ;  /* 0x000000310d0d7824 */ /* 0x000fe200078e02ff */
[----:B------:R-:W-:Y:S01]  /*3a60*/  PRMT R179, RZ, 0x7610, R179 ;  /* 0x00007610ffb37816 */ /* 0x000fe200000000b3 */
[----:B------:R-:W-:Y:S01]  /*3a70*/  IMAD R26, R26, 0x39, RZ ;  /* 0x000000391a1a7824 */ /* 0x000fe200078e02ff */
[----:B------:R0:W2:Y:S01]  /*3a80*/  @P4 LDG.E.U16 R70, [R6.64] ;  /* 0x0000000406464981 */ /* 0x0000a2000c1e1500 */
[----:B-1----:R-:W-:Y:S01]  /*3a90*/  IMAD.WIDE R8, R27, 0x2, R28 ;  /* 0x000000021b087825 */ /* 0x002fe200078e021c */
[----:B------:R-:W-:-:S03]  /*3aa0*/  ISETP.GT.AND P3, PT, R5, 0x31, PT ;  /* 0x000000310500780c */ /* 0x000fc60003f64270 */
[----:B------:R-:W-:Y:S01]  /*3ab0*/  IMAD.MOV.U32 R27, RZ, RZ, c[0x0][0x188] ;  /* 0x00006200ff1b7624 */ /* 0x000fe200078e00ff */
[----:B------:R1:W2:Y:S03]  /*3ac0*/  @P0 LDG.E.U16 R179, [R8.64] ;  /* 0x0000000408b30981 */ /* 0x0002a6000c1e1500 */
[----:B------:R-:W-:Y:S02]  /*3ad0*/  IMAD R27, R27, 0x2a, RZ ;  /* 0x0000002a1b1b7824 */ /* 0x000fe400078e02ff */
[----:B0-----:R-:W-:Y:S01]  /*3ae0*/  IMAD.WIDE R6, R13, 0x2, R28 ;  /* 0x000000020d067825 */ /* 0x001fe200078e021c */
[----:B------:R-:W-:-:S03]  /*3af0*/  PRMT R176, RZ, 0x7610, R176 ;  /* 0x00007610ffb07816 */ /* 0x000fc600000000b0 */
[----:B------:R-:W-:Y:S01]  /*3b00*/  IMAD.WIDE R12, R26, 0x2, R28 ;  /* 0x000000021a0c7825 */ /* 0x000fe200078e021c */
[----:B------:R-:W-:-:S03]  /*3b10*/  ISETP.GT.AND P2, PT, R5, 0x2c, PT ;  /* 0x0000002c0500780c */ /* 0x000fc60003f44270 */
[----:B------:R-:W-:Y:S02]  /*3b20*/  IMAD.MOV.U32 R26, RZ, RZ, c[0x0][0x188] ;  /* 0x00006200ff1a7624 */ /* 0x000fe400078e00ff */
[----:B-1----:R-:W-:Y:S01]  /*3b30*/  IMAD.WIDE R8, R27, 0x2, R28 ;  /* 0x000000021b087825 */ /* 0x002fe200078e021c */
[----:B------:R-:W-:Y:S02]  /*3b40*/  ISETP.GT.AND P0, PT, R5, 0x2b, PT ;  /* 0x0000002b0500780c */ /* 0x000fe40003f04270 */
[----:B------:R-:W-:Y:S01]  /*3b50*/  PRMT R177, RZ, 0x7610, R177 ;  /* 0x00007610ffb17816 */ /* 0x000fe200000000b1 */
[----:B------:R-:W-:Y:S01]  /*3b60*/  IMAD.MOV.U32 R27, RZ, RZ, c[0x0][0x188] ;  /* 0x00006200ff1b7624 */ /* 0x000fe200078e00ff */
[----:B------:R0:W2:Y:S01]  /*3b70*/  @P1 LDG.E.U16 R176, [R8.64] ;  /* 0x0000000408b01981 */ /* 0x0000a2000c1e1500 */
[----:B------:R-:W-:Y:S02]  /*3b80*/  IMAD R26, R26, 0x2c, RZ ;  /* 0x0000002c1a1a7824 */ /* 0x000fe400078e02ff */
[----:B------:R-:W-:Y:S01]  /*3b90*/  IMAD R27, R27, 0x2b, RZ ;  /* 0x0000002b1b1b7824 */ /* 0x000fe200078e02ff */
[----:B------:R-:W-:Y:S01]  /*3ba0*/  ISETP.GT.AND P4, PT, R5, 0x39, PT ;  /* 0x000000390500780c */ /* 0x000fe20003f84270 */
[----:B------:R1:W2:Y:S01]  /*3bb0*/  @P3 LDG.E.U16 R177, [R6.64] ;  /* 0x0000000406b13981 */ /* 0x0002a2000c1e1500 */
[----:B------:R-:W-:Y:S01]  /*3bc0*/  PRMT R72, RZ, 0x7610, R72 ;  /* 0x00007610ff487816 */ /* 0x000fe20000000048 */
[----:B0-----:R-:W-:Y:S01]  /*3bd0*/  IMAD.WIDE R8, R26, 0x2, R28 ;  /* 0x000000021a087825 */ /* 0x001fe200078e021c */
[----:B------:R-:W-:-:S03]  /*3be0*/  PRMT R71, RZ, 0x7610, R71 ;  /* 0x00007610ff477816 */ /* 0x000fc60000000047 */
[----:B------:R-:W-:Y:S01]  /*3bf0*/  IMAD.MOV.U32 R26, RZ, RZ, c[0x0][0x188] ;  /* 0x00006200ff1a7624 */ /* 0x000fe200078e00ff */
[----:B------:R-:W-:Y:S01]  /*3c00*/  ISETP.GT.AND P1, PT, R5, 0x2d, PT ;  /* 0x0000002d0500780c */ /* 0x000fe20003f24270 */
[----:B-1----:R-:W-:Y:S01]  /*3c10*/  IMAD.WIDE R6, R27, 0x2, R28 ;  /* 0x000000021b067825 */ /* 0x002fe200078e021c */
[----:B------:R0:W2:Y:S03]  /*3c20*/  @P2 LDG.E.U16 R72, [R8.64] ;  /* 0x0000000408482981 */ /* 0x0000a6000c1e1500 */
[----:B------:R-:W-:Y:S01]  /*3c30*/  IMAD.MOV.U32 R27, RZ, RZ, c[0x0][0x188] ;  /* 0x00006200ff1b7624 */ /* 0x000fe200078e00ff */
[----:B------:R-:W-:Y:S01]  /*3c40*/  PRMT R175, RZ, 0x7610, R175 ;  /* 0x00007610ffaf7816 */ /* 0x000fe200000000af */
[----:B------:R-:W-:Y:S01]  /*3c50*/  IMAD R26, R26, 0x2e, RZ ;  /* 0x0000002e1a1a7824 */ /* 0x000fe200078e02ff */
[----:B------:R1:W2:Y:S01]  /*3c60*/  @P0 LDG.E.U16 R71, [R6.64] ;  /* 0x0000000406470981 */ /* 0x0002a2000c1e1500 */
[----:B------:R-:W-:Y:S01]  /*3c70*/  IMAD R27, R27, 0x2d, RZ ;  /* 0x0000002d1b1b7824 */ /* 0x000fe200078e02ff */
[----:B------:R-:W-:Y:S01]  /*3c80*/  ISETP.GT.AND P0, PT, R5, 0x2f, PT ;  /* 0x0000002f0500780c */ /* 0x000fe20003f04270 */
[----:B0-----:R-:W-:Y:S01]  /*3c90*/  IMAD.WIDE R8, R26, 0x2, R28 ;  /* 0x000000021a087825 */ /* 0x001fe200078e021c */
[----:B------:R-:W-:Y:S01]  /*3ca0*/  PRMT R73, RZ, 0x7610, R73 ;  /* 0x00007610ff497816 */ /* 0x000fe20000000049 */
[----:B------:R0:W3:Y:S02]  /*3cb0*/  @P4 LDG.E.U16 R175, [R12.64] ;  /* 0x000000040caf4981 */ /* 0x0000e4000c1e1500 */
[----:B------:R-:W-:-:S02]  /*3cc0*/  IMAD.MOV.U32 R26, RZ, RZ, c[0x0][0x188] ;  /* 0x00006200ff1a7624 */ /* 0x000fc400078e00ff */
[----:B-1----:R-:W-:Y:S01]  /*3cd0*/  IMAD.WIDE R6, R27, 0x2, R28 ;  /* 0x000000021b067825 */ /* 0x002fe200078e021c */
[----:B------:R-:W-:-:S03]  /*3ce0*/  PRMT R75, RZ, 0x7610, R75 ;  /* 0x00007610ff4b7816 */ /* 0x000fc6000000004b */
[----:B------:R-:W-:Y:S01]  /*3cf0*/  IMAD R26, R26, 0x2f, RZ ;  /* 0x0000002f1a1a7824 */ /* 0x000fe200078e02ff */
[----:B------:R1:W3:Y:S01]  /*3d00*/  @P1 LDG.E.U16 R73, [R6.64] ;  /* 0x0000000406491981 */ /* 0x0002e2000c1e1500 */
[----:B0-----:R-:W-:Y:S01]  /*3d10*/  IMAD.MOV.U32 R12, RZ, RZ, c[0x0][0x188] ;  /* 0x00006200ff0c7624 */ /* 0x001fe200078e00ff */
[----:B------:R-:W-:-:S03]  /*3d20*/  ISETP.GT.AND P1, PT, R5, 0x32, PT ;  /* 0x000000320500780c */ /* 0x000fc60003f24270 */
[----:B------:R-:W-:Y:S02]  /*3d30*/  IMAD R12, R12, 0x32, RZ ;  /* 0x000000320c0c7824 */ /* 0x000fe400078e02ff */
[----:B-1----:R-:W-:Y:S01]  /*3d40*/  IMAD.WIDE R6, R26, 0x2, R28 ;  /* 0x000000021a067825 */ /* 0x002fe200078e021c */
[----:B------:R-:W-:-:S04]  /*3d50*/  PRMT R178, RZ, 0x7610, R178 ;  /* 0x00007610ffb27816 */ /* 0x000fc800000000b2 */
[----:B------:R0:W3:Y:S01]  /*3d60*/  @P0 LDG.E.U16 R75, [R6.64] ;  /* 0x00000004064b0981 */ /* 0x0000e2000c1e1500 */
[----:B------:R-:W-:Y:S01]  /*3d70*/  ISETP.GT.AND P0, PT, R5, 0x33, PT ;  /* 0x000000330500780c */ /* 0x000fe20003f04270 */
[----:B0-----:R-:W-:-:S04]  /*3d80*/  IMAD.WIDE R6, R12, 0x2, R28 ;  /* 0x000000020c067825 */ /* 0x001fc800078e021c */
[----:B------:R-:W-:Y:S01]  /*3d90*/  IMAD.MOV.U32 R12, RZ, RZ, c[0x0][0x188] ;  /* 0x00006200ff0c7624 */ /* 0x000fe200078e00ff */
[----:B------:R0:W3:Y:S03]  /*3da0*/  @P1 LDG.E.U16 R178, [R6.64] ;  /* 0x0000000406b21981 */ /* 0x0000e6000c1e1500 */
[----:B------:R-:W-:Y:S01]  /*3db0*/  IMAD R12, R12, 0x33, RZ ;  /* 0x000000330c0c7824 */ /* 0x000fe200078e02ff */
[----:B------:R-:W-:Y:S02]  /*3dc0*/  PRMT R76, RZ, 0x7610, R76 ;  /* 0x00007610ff4c7816 */ /* 0x000fe4000000004c */
[----:B------:R-:W-:Y:S01]  /*3dd0*/  ISETP.GT.AND P1, PT, R5, 0x34, PT ;  /* 0x000000340500780c */ /* 0x000fe20003f24270 */
[----:B0-----:R-:W-:-:S04]  /*3de0*/  IMAD.WIDE R6, R12, 0x2, R28 ;  /* 0x000000020c067825 */ /* 0x001fc800078e021c */
[----:B------:R-:W-:Y:S01]  /*3df0*/  IMAD.MOV.U32 R12, RZ, RZ, c[0x0][0x188] ;  /* 0x00006200ff0c7624 */ /* 0x000fe200078e00ff */
[----:B------:R0:W3:Y:S03]  /*3e00*/  @P0 LDG.E.U16 R76, [R6.64] ;  /* 0x00000004064c0981 */ /* 0x0000e6000c1e1500 */
[----:B------:R-:W-:Y:S01]  /*3e10*/  IMAD R12, R12, 0x34, RZ ;  /* 0x000000340c0c7824 */ /* 0x000fe200078e02ff */
[C---:B------:R-:W-:Y:S02]  /*3e20*/  ISETP.GT.AND P3, PT, R5.reuse, 0x2e, PT ;  /* 0x0000002e0500780c */ /* 0x040fe40003f64270 */
[----:B------:R-:W-:Y:S01]  /*3e30*/  PRMT R77, RZ, 0x7610, R77 ;  /* 0x00007610ff4d7816 */ /* 0x000fe2000000004d */
[----:B0-----:R-:W-:Y:S01]  /*3e40*/  IMAD.WIDE R6, R12, 0x2, R28 ;  /* 0x000000020c067825 */ /* 0x001fe200078e021c */
[----:B------:R-:W-:-:S03]  /*3e50*/  ISETP.GT.AND P0, PT, R5, 0x35, PT ;  /* 0x000000350500780c */ /* 0x000fc60003f04270 */
[----:B------:R-:W-:Y:S01]  /*3e60*/  IMAD.MOV.U32 R12, RZ, RZ, c[0x0][0x188] ;  /* 0x00006200ff0c7624 */ /* 0x000fe200078e00ff */
[----:B------:R0:W3:Y:S03]  /*3e70*/  @P1 LDG.E.U16 R77, [R6.64] ;  /* 0x00000004064d1981 */ /* 0x0000e6000c1e1500 */
[----:B------:R-:W-:Y:S01]  /*3e80*/  IMAD R12, R12, 0x35, RZ ;  /* 0x000000350c0c7824 */ /* 0x000fe200078e02ff */
[----:B------:R-:W-:Y:S02]  /*3e90*/  PRMT R74, RZ, 0x7610, R74 ;  /* 0x00007610ff4a7816 */ /* 0x000fe4000000004a */
[C---:B------:R-:W-:Y:S02]  /*3ea0*/  ISETP.GT.AND P1, PT, R5.reuse, 0x36, PT ;  /* 0x000000360500780c */ /* 0x040fe40003f24270 */
[----:B------:R-:W-:Y:S01]  /*3eb0*/  PRMT R78, RZ, 0x7610, R78 ;  /* 0x00007610ff4e7816 */ /* 0x000fe2000000004e */
[----:B0-----:R-:W-:Y:S01]  /*3ec0*/  IMAD.WIDE R6, R12, 0x2, R28 ;  /* 0x000000020c067825 */ /* 0x001fe200078e021c */
[----:B------:R0:W3:Y:S03]  /*3ed0*/  @P3 LDG.E.U16 R74, [R8.64] ;  /* 0x00000004084a3981 */ /* 0x0000e6000c1e1500 */
[----:B------:R-:W-:Y:S01]  /*3ee0*/  IMAD.MOV.U32 R12, RZ, RZ, c[0x0][0x188] ;  /* 0x00006200ff0c7624 */ /* 0x000fe200078e00ff */
[----:B------:R-:W-:Y:S01]  /*3ef0*/  ISETP.GT.AND P2, PT, R5, 0x3a, PT ;  /* 0x0000003a0500780c */ /* 0x000fe20003f44270 */
[----:B------:R1:W3:Y:S02]  /*3f00*/  @P0 LDG.E.U16 R78, [R6.64] ;  /* 0x00000004064e0981 */ /* 0x0002e4000c1e1500 */
[----:B------:R-:W-:Y:S01]  /*3f10*/  IMAD R12, R12, 0x36, RZ ;  /* 0x000000360c0c7824 */ /* 0x000fe200078e02ff */
[----:B------:R-:W-:Y:S01]  /*3f20*/  PRMT R79, RZ, 0x7610, R79 ;  /* 0x00007610ff4f7816 */ /* 0x000fe2000000004f */
[----:B0-----:R-:W-:-:S02]  /*3f30*/  IMAD.MOV.U32 R8, RZ, RZ, c[0x0][0x188] ;  /* 0x00006200ff087624 */ /* 0x001fc400078e00ff */
[----:B-1----:R-:W-:Y:S01]  /*3f40*/  IMAD.WIDE R6, R12, 0x2, R28 ;  /* 0x000000020c067825 */ /* 0x002fe200078e021c */
[----:B------:R-:W-:-:S03]  /*3f50*/  PRMT R180, RZ, 0x7610, R180 ;  /* 0x00007610ffb47816 */ /* 0x000fc600000000b4 */
[----:B------:R-:W-:Y:S01]  /*3f60*/  IMAD R8, R8, 0x3a, RZ ;  /* 0x0000003a08087824 */ /* 0x000fe200078e02ff */
[----:B------:R0:W3:Y:S03]  /*3f70*/  @P1 LDG.E.U16 R79, [R6.64] ;  /* 0x00000004064f1981 */ /* 0x0000e6000c1e1500 */
[----:B0-----:R-:W-:-:S05]  /*3f80*/  IMAD.WIDE R6, R8, 0x2, R28 ;  /* 0x0000000208067825 */ /* 0x001fca00078e021c */
[----:B------:R0:W3:Y:S01]  /*3f90*/  @P2 LDG.E.U16 R180, [R6.64] ;  /* 0x0000000406b42981 */ /* 0x0000e2000c1e1500 */
[----:B------:R-:W-:Y:S01]  /*3fa0*/  IMAD.MOV.U32 R8, RZ, RZ, c[0x0][0x188] ;  /* 0x00006200ff087624 */ /* 0x000fe200078e00ff */
[----:B------:R-:W-:-:S03]  /*3fb0*/  ISETP.GT.AND P0, PT, R5, 0x37, PT ;  /* 0x000000370500780c */ /* 0x000fc60003f04270 */
[----:B------:R-:W-:Y:S01]  /*3fc0*/  IMAD R8, R8, 0x37, RZ ;  /* 0x0000003708087824 */ /* 0x000fe200078e02ff */
[----:B------:R-:W-:-:S03]  /*3fd0*/  PRMT R108, RZ, 0x7610, R108 ;  /* 0x00007610ff6c7816 */ /* 0x000fc6000000006c */
[----:B0-----:R-:W-:Y:S01]  /*3fe0*/  IMAD.WIDE R6, R8, 0x2, R28 ;  /* 0x0000000208067825 */ /* 0x001fe200078e021c */
[----:B------:R-:W-:-:S03]  /*3ff0*/  ISETP.GT.AND P1, PT, R5, 0x3b, PT ;  /* 0x0000003b0500780c */ /* 0x000fc60003f24270 */
[----:B------:R-:W-:Y:S02]  /*4000*/  IMAD.MOV.U32 R8, RZ, RZ, c[0x0][0x188] ;  /* 0x00006200ff087624 */ /* 0x000fe400078e00ff */
[----:B------:R0:W3:Y:S02]  /*4010*/  @P0 LDG.E.U16 R108, [R6.64] ;  /* 0x00000004066c0981 */ /* 0x0000e4000c1e1500 */
[----:B------:R-:W-:Y:S01]  /*4020*/  IMAD R8, R8, 0x3b, RZ ;  /* 0x0000003b08087824 */ /* 0x000fe200078e02ff */
[----:B------:R-:W-:Y:S02]  /*4030*/  PRMT R109, RZ, 0x7610, R109 ;  /* 0x00007610ff6d7816 */ /* 0x000fe4000000006d */
        /* <DEDUP_REMOVED lines=17> */
[----:B------:R-:W-:Y:S02]  /*4150*/  ISETP.GT.AND P1, PT, R5, 0x3f, PT ;  /* 0x0000003f0500780c */ /* 0x000fe40003f24270 */
[----:B------:R-:W-:Y:S01]  /*4160*/  PRMT R148, RZ, 0x7610, R148 ;  /* 0x00007610ff947816 */ /* 0x000fe20000000094 */
[----:B0-----:R-:W-:-:S04]  /*4170*/  IMAD.WIDE R6, R8, 0x2, R28 ;  /* 0x0000000208067825 */ /* 0x001fc800078e021c */
[----:B------:R-:W-:Y:S01]  /*4180*/  IMAD.MOV.U32 R8, RZ, RZ, c[0x0][0x188] ;  /* 0x00006200ff087624 */ /* 0x000fe200078e00ff */
[----:B------:R0:W3:Y:S03]  /*4190*/  @P0 LDG.E.U16 R148, [R6.64] ;  /* 0x0000000406940981 */ /* 0x0000e6000c1e1500 */
[----:B------:R-:W-:Y:S01]  /*41a0*/  IMAD R8, R8, 0x3f, RZ ;  /* 0x0000003f08087824 */ /* 0x000fe200078e02ff */
[----:B------:R-:W-:-:S03]  /*41b0*/  PRMT R149, RZ, 0x7610, R149 ;  /* 0x00007610ff957816 */ /* 0x000fc60000000095 */
[----:B0-----:R-:W-:-:S05]  /*41c0*/  IMAD.WIDE R6, R8, 0x2, R28 ;  /* 0x0000000208067825 */ /* 0x001fca00078e021c */
[----:B------:R0:W3:Y:S04]  /*41d0*/  @P1 LDG.E.U16 R149, [R6.64] ;  /* 0x0000000406951981 */ /* 0x0000e8000c1e1500 */
[----:B------:R-:W-:Y:S01]  /*41e0*/  BAR.SYNC.DEFER_BLOCKING 0x0 ;  /* 0x0000000000007b1d */ /* 0x000fe20000010000 */
[----:B------:R-:W-:Y:S01]  /*41f0*/  ISETP.GE.AND P0, PT, R234, R5, PT ;  /* 0x00000005ea00720c */ /* 0x000fe20003f06270 */
[--C-:B0-----:R-:W-:Y:S02]  /*4200*/  IMAD.MOV.U32 R6, RZ, RZ, R150.reuse ;  /* 0x000000ffff067224 */ /* 0x101fe400078e0096 */
[----:B------:R-:W-:Y:S01]  /*4210*/  IMAD.MOV.U32 R7, RZ, RZ, R151 ;  /* 0x000000ffff077224 */ /* 0x000fe200078e0097 */
[----:B------:R-:W-:-:S03]  /*4220*/  PRMT R150, RZ, 0x7610, R150 ;  /* 0x00007610ff967816 */ /* 0x000fc60000000096 */
[----:B------:R-:W-:Y:S01]  /*4230*/  IMAD.WIDE R8, R208, 0x2, R6 ;  /* 0x00000002d0087825 */ /* 0x000fe200078e0206 */
[----:B------:R-:W-:-:S03]  /*4240*/  PRMT R151, RZ, 0x7610, R151 ;  /* 0x00007610ff977816 */ /* 0x000fc60000000097 */
[--C-:B------:R-:W-:Y:S02]  /*4250*/  IMAD.MOV.U32 R26, RZ, RZ, R152.reuse ;  /* 0x000000ffff1a7224 */ /* 0x100fe400078e0098 */
[----:B------:R-:W-:Y:S01]  /*4260*/  IMAD.MOV.U32 R27, RZ, RZ, R155 ;  /* 0x000000ffff1b7224 */ /* 0x000fe200078e009b */
[----:B------:R0:W3:Y:S01]  /*4270*/  @!P0 LDG.E.U16 R150, [R8.64] ;  /* 0x0000000408968981 */ /* 0x0000e2000c1e1500 */
[----:B------:R-:W-:Y:S01]  /*4280*/  PRMT R152, RZ, 0x7610, R152 ;  /* 0x00007610ff987816 */ /* 0x000fe20000000098 */
[----:B------:R-:W-:Y:S02]  /*4290*/  IMAD.MOV.U32 R12, RZ, RZ, R153 ;  /* 0x000000ffff0c7224 */ /* 0x000fe400078e0099 */
[----:B0-----:R-:W-:-:S05]  /*42a0*/  IMAD.WIDE R8, R208, 0x2, R32 ;  /* 0x00000002d0087825 */ /* 0x001fca00078e0220 */
[----:B------:R0:W3:Y:S01]  /*42b0*/  @!P0 LDG.E.U16 R151, [R8.64] ;  /* 0x0000000408978981 */ /* 0x0000e2000c1e1500 */
[----:B------:R-:W-:Y:S01]  /*42c0*/  IMAD.MOV.U32 R13, RZ, RZ, R154 ;  /* 0x000000ffff0d7224 */ /* 0x000fe200078e009a */
[----:B------:R-:W-:Y:S01]  /*42d0*/  PRMT R153, RZ, 0x7610, R153 ;  /* 0x00007610ff997816 */ /* 0x000fe20000000099 */
[----:B0-----:R-:W-:-:S05]  /*42e0*/  IMAD.WIDE R8, R208, 0x2, R26 ;  /* 0x00000002d0087825 */ /* 0x001fca00078e021a */
[----:B------:R0:W3:Y:S01]  /*42f0*/  @!P0 LDG.E.U16 R152, [R8.64] ;  /* 0x0000000408988981 */ /* 0x0000e2000c1e1500 */
[----:B------:R-:W-:Y:S02]  /*4300*/  PRMT R154, RZ, 0x7610, R154 ;  /* 0x00007610ff9a7816 */ /* 0x000fe4000000009a */
[----:B------:R-:W-:Y:S01]  /*4310*/  LOP3.LUT R11, R11, R10, RZ, 0x3c, !PT ;  /* 0x0000000a0b0b7212 */ /* 0x000fe200078e3cff */
[----:B0-----:R-:W-:-:S03]  /*4320*/  IMAD.WIDE R8, R208, 0x2, R12 ;  /* 0x00000002d0087825 */ /* 0x001fc600078e020c */
[----:B------:R-:W-:Y:S02]  /*4330*/  LOP3.LUT R10, R11, R10, RZ, 0x3c, !PT ;  /* 0x0000000a0b0a7212 */ /* 0x000fe400078e3cff */
[----:B------:R0:W3:Y:S01]  /*4340*/  @!P0 LDG.E.U16 R153, [R8.64] ;  /* 0x0000000408998981 */ /* 0x0000e2000c1e1500 */
[----:B------:R-:W-:Y:S02]  /*4350*/  PRMT R155, RZ, 0x7610, R155 ;  /* 0x00007610ff9b7816 */ /* 0x000fe4000000009b */
[----:B------:R-:W-:Y:S01]  /*4360*/  LOP3.LUT R23, R23, R22, RZ, 0x3c, !PT ;  /* 0x0000001617177212 */ /* 0x000fe200078e3cff */
[----:B0-----:R-:W-:Y:S01]  /*4370*/  IMAD.WIDE R8, R208, 0x2, R24 ;  /* 0x00000002d0087825 */ /* 0x001fe200078e0218 */
[----:B------:R-:W-:-:S04]  /*4380*/  LOP3.LUT R11, R11, R10, RZ, 0x3c, !PT ;  /* 0x0000000a0b0b7212 */ /* 0x000fc800078e3cff */
[----:B------:R0:W3:Y:S01]  /*4390*/  @!P0 LDG.E.U16 R154, [R8.64] ;  /* 0x00000004089a8981 */ /* 0x0000e2000c1e1500 */
[----:B------:R-:W-:Y:S02]  /*43a0*/  LOP3.LUT R22, R23, R22, RZ, 0x3c, !PT ;  /* 0x0000001617167212 */ /* 0x000fe400078e3cff */
[----:B------:R-:W-:Y:S01]  /*43b0*/  LOP3.LUT R35, R35, R34, RZ, 0x3c, !PT ;  /* 0x0000002223237212 */ /* 0x000fe200078e3cff */
[----:B--2---:R1:W-:Y:S01]  /*43c0*/  STS.U16 [R4], R156 ;  /* 0x0000009c04007388 */ /* 0x0043e20000000400 */
[----:B0-----:R-:W-:Y:S01]  /*43d0*/  IMAD.WIDE R8, R208, 0x2, R30 ;  /* 0x00000002d0087825 */ /* 0x001fe200078e021e */
[----:B------:R-:W-:Y:S02]  /*43e0*/  LOP3.LUT R23, R23, R22, RZ, 0x3c, !PT ;  /* 0x0000001617177212 */ /* 0x000fe400078e3cff */
[----:B-1----:R-:W-:Y:S02]  /*43f0*/  PRMT R156, RZ, 0x7610, R156 ;  /* 0x00007610ff9c7816 */ /* 0x002fe4000000009c */
[----:B------:R0:W2:Y:S01]  /*4400*/  @!P0 LDG.E.U16 R155, [R8.64] ;  /* 0x00000004089b8981 */ /* 0x0000a2000c1e1500 */
[----:B------:R-:W-:-:S02]  /*4410*/  LOP3.LUT R34, R35, R34, RZ, 0x3c, !PT ;  /* 0x0000002223227212 */ /* 0x000fc400078e3cff */
[----:B------:R-:W-:Y:S01]  /*4420*/  LOP3.LUT R19, R19, R18, RZ, 0x3c, !PT ;  /* 0x0000001213137212 */ /* 0x000fe200078e3cff */
[----:B------:R1:W-:Y:S01]  /*4430*/  STS.U16 [R4+0x800], R157 ;  /* 0x0008009d04007388 */ /* 0x0003e20000000400 */
[----:B0-----:R-:W-:Y:S01]  /*4440*/  IMAD.WIDE R8, R208, 0x2, R10 ;  /* 0x00000002d0087825 */ /* 0x001fe200078e020a */
[----:B------:R-:W-:Y:S02]  /*4450*/  LOP3.LUT R35, R35, R34, RZ, 0x3c, !PT ;  /* 0x0000002223237212 */ /* 0x000fe400078e3cff */
[----:B-1----:R-:W-:Y:S02]  /*4460*/  PRMT R157, RZ, 0x7610, R157 ;  /* 0x00007610ff9d7816 */ /* 0x002fe4000000009d */
[----:B------:R0:W2:Y:S01]  /*4470*/  @!P0 LDG.E.U16 R156, [R8.64] ;  /* 0x00000004089c8981 */ /* 0x0000a2000c1e1500 */
[----:B------:R-:W-:-:S03]  /*4480*/  LOP3.LUT R18, R19, R18, RZ, 0x3c, !PT ;  /* 0x0000001213127212 */ /* 0x000fc600078e3cff */
        /* <DEDUP_REMOVED lines=8> */
[----:B-1----:R-:W-:-:S04]  /*4510*/  PRMT R159, RZ, 0x7610, R159 ;  /* 0x00007610ff9f7816 */ /* 0x002fc8000000009f */
[----:B------:R0:W2:Y:S01]  /*4520*/  @!P0 LDG.E.U16 R158, [R8.64] ;  /* 0x00000004089e8981 */ /* 0x0000a2000c1e1500 */
[----:B------:R-:W-:-:S03]  /*4530*/  LOP3.LUT R16, R17, R16, RZ, 0x3c, !PT ;  /* 0x0000001011107212 */ /* 0x000fc600078e3cff */
[----:B------:R1:W-:Y:S01]  /*4540*/  STS.U16 [R4+0x2000], R186 ;  /* 0x002000ba04007388 */ /* 0x0003e20000000400 */
[C---:B0-----:R-:W-:Y:S01]  /*4550*/  IMAD.WIDE R8, R208.reuse, 0x2, R18 ;  /* 0x00000002d0087825 */ /* 0x041fe200078e0212 */
[----:B------:R-:W-:Y:S02]  /*4560*/  LOP3.LUT R17, R17, R16, RZ, 0x3c, !PT ;  /* 0x0000001011117212 */ /* 0x000fe400078e3cff */
[----:B-1----:R-:W-:Y:S02]  /*4570*/  PRMT R186, RZ, 0x7610, R186 ;  /* 0x00007610ffba7816 */ /* 0x002fe400000000ba */
[----:B------:R0:W2:Y:S04]  /*4580*/  @!P0 LDG.E.U16 R159, [R8.64] ;  /* 0x00000004089f8981 */ /* 0x0000a8000c1e1500 */
[----:B------:R1:W-:Y:S01]  /*4590*/  STS.U16 [R4+0x2800], R187 ;  /* 0x002800bb04007388 */ /* 0x0003e20000000400 */
[----:B0-----:R-:W-:Y:S01]  /*45a0*/  IMAD.WIDE R8, R208, 0x2, R20 ;  /* 0x00000002d0087825 */ /* 0x001fe200078e0214 */
[----:B-1----:R-:W-:-:S04]  /*45b0*/  PRMT R187, RZ, 0x7610, R187 ;  /* 0x00007610ffbb7816 */ /* 0x002fc800000000bb */
[----:B------:R0:W2:Y:S02]  /*45c0*/  @!P0 LDG.E.U16 R186, [R8.64] ;  /* 0x0000000408ba8981 */ /* 0x0000a4000c1e1500 */
[----:B0-----:R-:W-:Y:S02]  /*45d0*/  IMAD.WIDE R8, R208, 0x2, R16 ;  /* 0x00000002d0087825 */ /* 0x001fe400078e0210 */
[----:B------:R0:W-:Y:S04]  /*45e0*/  STS.U16 [R4+0x3000], R188 ;  /* 0x003000bc04007388 */ /* 0x0001e80000000400 */
[----:B------:R1:W2:Y:S01]  /*45f0*/  @!P0 LDG.E.U16 R187, [R8.64] ;  /* 0x0000000408bb8981 */ /* 0x0002a2000c1e1500 */
[----:B------:R-:W-:Y:S02]  /*4600*/  LOP3.LUT R45, R45, R44, RZ, 0x3c, !PT ;  /* 0x0000002c2d2d7212 */ /* 0x000fe400078e3cff */
[----:B0-----:R-:W-:Y:S01]  /*4610*/  PRMT R188, RZ, 0x7610, R188 ;  /* 0x00007610ffbc7816 */ /* 0x001fe200000000bc */
[----:B-1----:R-:W-:-:S02]  /*4620*/  IMAD.MOV.U32 R8, RZ, RZ, R15 ;  /* 0x000000ffff087224 */ /* 0x002fc400078e000f */
[----:B------:R-:W-:-:S04]  /*4630*/  IMAD.MOV.U32 R9, RZ, RZ, R14 ;  /* 0x000000ffff097224 */ /* 0x000fc800078e000e */
[----:B------:R-:W-:Y:S01]  /*4640*/  IMAD.WIDE R14, R208, 0x2, R8 ;  /* 0x00000002d00e7825 */ /* 0x000fe200078e0208 */
[----:B------:R-:W-:Y:S01]  /*4650*/  LOP3.LUT R44, R45, R44, RZ, 0x3c, !PT ;  /* 0x0000002c2d2c7212 */ /* 0x000fe200078e3cff */
[----:B------:R0:W-:Y:S04]  /*4660*/  STS.U16 [R4+0x3800], R189 ;  /* 0x003800bd04007388 */ /* 0x0001e80000000400 */
[----:B------:R1:W2:Y:S01]  /*4670*/  @!P0 LDG.E.U16 R188, [R14.64] ;  /* 0x000000040ebc8981 */ /* 0x0002a2000c1e1500 */
[----:B------:R-:W-:Y:S02]  /*4680*/  LOP3.LUT R43, R43, R42, RZ, 0x3c, !PT ;  /* 0x0000002a2b2b7212 */ /* 0x000fe400078e3cff */
[----:B------:R-:W-:Y:S02]  /*4690*/  LOP3.LUT R45, R45, R44, RZ, 0x3c, !PT ;  /* 0x0000002c2d2d7212 */ /* 0x000fe400078e3cff */
[----:B0-----:R-:W-:Y:S01]  /*46a0*/  PRMT R189, RZ, 0x7610, R189 ;  /* 0x00007610ffbd7816 */ /* 0x001fe200000000bd */
[----:B-1----:R-:W-:-:S02]  /*46b0*/  IMAD.MOV.U32 R14, RZ, RZ, R37 ;  /* 0x000000ffff0e7224 */ /* 0x002fc400078e0025 */
[----:B------:R-:W-:Y:S01]  /*46c0*/  IMAD.MOV.U32 R15, RZ, RZ, R36 ;  /* 0x000000ffff0f7224 */ /* 0x000fe200078e0024 */
[----:B------:R-:W-:-:S03]  /*46d0*/  LOP3.LUT R42, R43, R42, RZ, 0x3c, !PT ;  /* 0x0000002a2b2a7212 */ /* 0x000fc600078e3cff */
[----:B------:R-:W-:Y:S01]  /*46e0*/  IMAD.WIDE R36, R208, 0x2, R14 ;  /* 0x00000002d0247825 */ /* 0x000fe200078e020e */
[----:B------:R0:W-:Y:S01]  /*46f0*/  STS.U16 [R233+0x100], R192 ;  /* 0x000100c0e9007388 */ /* 0x0001e20000000400 */
[----:B------:R-:W-:-:S03]  /*4700*/  LOP3.LUT R43, R43, R42, RZ, 0x3c, !PT ;  /* 0x0000002a2b2b7212 */ /* 0x000fc600078e3cff */
[----:B------:R1:W2:Y:S01]  /*4710*/  @!P0 LDG.E.U16 R189, [R36.64] ;  /* 0x0000000424bd8981 */ /* 0x0002a2000c1e1500 */
[----:B0-----:R-:W-:Y:S01]  /*4720*/  PRMT R192, RZ, 0x7610, R192 ;  /* 0x00007610ffc07816 */ /* 0x001fe200000000c0 */
[----:B-1----:R-:W-:Y:S01]  /*4730*/  IMAD.WIDE R36, R208, 0x2, R44 ;  /* 0x00000002d0247825 */ /* 0x002fe200078e022c */
[----:B------:R-:W-:-:S04]  /*4740*/  PRMT R193, RZ, 0x7610, R193 ;  /* 0x00007610ffc17816 */ /* 0x000fc800000000c1 */
[----:B------:R0:W2:Y:S01]  /*4750*/  @!P0 LDG.E.U16 R192, [R36.64] ;  /* 0x0000000424c08981 */ /* 0x0000a2000c1e1500 */
[----:B------:R-:W-:Y:S01]  /*4760*/  PRMT R194, RZ, 0x7610, R194 ;  /* 0x00007610ffc27816 */ /* 0x000fe200000000c2 */
[----:B0-----:R-:W-:-:S05]  /*4770*/  IMAD.WIDE R36, R208, 0x2, R42 ;  /* 0x00000002d0247825 */ /* 0x001fca00078e022a */
[----:B------:R0:W2:Y:S02]  /*4780*/  @!P0 LDG.E.U16 R193, [R36.64] ;  /* 0x0000000424c18981 */ /* 0x0000a4000c1e1500 */
[----:B0-----:R-:W-:Y:S02]  /*4790*/  IMAD.MOV.U32 R36, RZ, RZ, R41 ;  /* 0x000000ffff247224 */ /* 0x001fe400078e0029 */
[----:B------:R-:W-:-:S04]  /*47a0*/  IMAD.MOV.U32 R37, RZ, RZ, R40 ;  /* 0x000000ffff257224 */ /* 0x000fc800078e0028 */
[----:B------:R-:W-:Y:S01]  /*47b0*/  IMAD.WIDE R40, R208, 0x2, R36 ;  /* 0x00000002d0287825 */ /* 0x000fe200078e0224 */
[----:B------:R0:W-:Y:S04]  /*47c0*/  STS.U16 [R233+0x1900], R169 ;  /* 0x001900a9e9007388 */ /* 0x0001e80000000400 */
[----:B------:R1:W2:Y:S01]  /*47d0*/  @!P0 LDG.E.U16 R194, [R40.64] ;  /* 0x0000000428c28981 */ /* 0x0002a2000c1e1500 */
[----:B------:R-:W-:Y:S01]  /*47e0*/  PRMT R199, RZ, 0x7610, R199 ;  /* 0x00007610ffc77816 */ /* 0x000fe200000000c7 */
[----:B-1----:R-:W-:Y:S02]  /*47f0*/  IMAD.MOV.U32 R40, RZ, RZ, R167 ;  /* 0x000000ffff287224 */ /* 0x002fe400078e00a7 */
[----:B------:R-:W-:-:S04]  /*4800*/  IMAD.MOV.U32 R41, RZ, RZ, R168 ;  /* 0x000000ffff297224 */ /* 0x000fc800078e00a8 */
[----:B0-----:R-:W-:Y:S01]  /*4810*/  IMAD.WIDE R168, R208, 0x2, R40 ;  /* 0x00000002d0a87825 */ /* 0x001fe200078e0228 */
[----:B------:R-:W-:-:S04]  /*4820*/  PRMT R204, RZ, 0x7610, R204 ;  /* 0x00007610ffcc7816 */ /* 0x000fc800000000cc */
[----:B------:R0:W2:Y:S01]  /*4830*/  @!P0 LDG.E.U16 R199, [R168.64] ;  /* 0x00000004a8c78981 */ /* 0x0000a2000c1e1500 */
[----:B------:R-:W-:Y:S02]  /*4840*/  PRMT R209, RZ, 0x7610, R209 ;  /* 0x00007610ffd17816 */ /* 0x000fe400000000d1 */
[----:B------:R-:W-:Y:S01]  /*4850*/  LOP3.LUT R163, R163, R162, RZ, 0x3c, !PT ;  /* 0x000000a2a3a37212 */ /* 0x000fe200078e3cff */
[----:B0-----:R-:W-:-:S03]  /*4860*/  IMAD.WIDE R168, R208, 0x2, R38 ;  /* 0x00000002d0a87825 */ /* 0x001fc600078e0226 */
[----:B------:R-:W-:Y:S02]  /*4870*/  LOP3.LUT R162, R163, R162, RZ, 0x3c, !PT ;  /* 0x000000a2a3a27212 */ /* 0x000fe400078e3cff */
[----:B------:R0:W2:Y:S01]  /*4880*/  @!P0 LDG.E.U16 R204, [R168.64] ;  /* 0x00000004a8cc8981 */ /* 0x0000a2000c1e1500 */
[----:B------:R-:W-:Y:S02]  /*4890*/  PRMT R214, RZ, 0x7610, R214 ;  /* 0x00007610ffd67816 */ /* 0x000fe400000000d6 */
[----:B------:R-:W-:Y:S01]  /*48a0*/  LOP3.LUT R165, R165, R164, RZ, 0x3c, !PT ;  /* 0x000000a4a5a57212 */ /* 0x000fe200078e3cff */
[----:B0-----:R-:W-:Y:S01]  /*48b0*/  IMAD.WIDE R168, R208, 0x2, R46 ;  /* 0x00000002d0a87825 */ /* 0x001fe200078e022e */
[----:B------:R-:W-:-:S04]  /*48c0*/  LOP3.LUT R163, R163, R162, RZ, 0x3c, !PT ;  /* 0x000000a2a3a37212 */ /* 0x000fc800078e3cff */
[----:B------:R0:W2:Y:S01]  /*48d0*/  @!P0 LDG.E.U16 R209, [R168.64] ;  /* 0x00000004a8d18981 */ /* 0x0000a2000c1e1500 */
[C---:B------:R-:W-:Y:S02]  /*48e0*/  LOP3.LUT R164, R165.reuse, R164, RZ, 0x3c, !PT ;  /* 0x000000a4a5a47212 */ /* 0x040fe400078e3cff */
[----:B------:R-:W-:Y:S01]  /*48f0*/  PRMT R219, RZ, 0x7610, R219 ;  /* 0x00007610ffdb7816 */ /* 0x000fe200000000db */
[----:B0-----:R-:W-:Y:S01]  /*4900*/  IMAD.WIDE R168, R208, 0x2, R160 ;  /* 0x00000002d0a87825 */ /* 0x001fe200078e02a0 */
[----:B------:R-:W-:-:S04]  /*4910*/  LOP3.LUT R165, R165, R164, RZ, 0x3c, !PT ;  /* 0x000000a4a5a57212 */ /* 0x000fc800078e3cff */
[----:B------:R0:W2:Y:S01]  /*4920*/  @!P0 LDG.E.U16 R214, [R168.64] ;  /* 0x00000004a8d68981 */ /* 0x0000a2000c1e1500 */
[----:B------:R-:W-:Y:S01]  /*4930*/  PRMT R224, RZ, 0x7610, R224 ;  /* 0x00007610ffe07816 */ /* 0x000fe200000000e0 */
[----:B------:R-:W-:Y:S02]  /*4940*/  IMAD.MOV.U32 R167, RZ, RZ, R166 ;  /* 0x000000ffffa77224 */ /* 0x000fe400078e00a6 */
[----:B0-----:R-:W-:-:S05]  /*4950*/  IMAD.WIDE R168, R208, 0x2, R162 ;  /* 0x00000002d0a87825 */ /* 0x001fca00078e02a2 */
[----:B------:R0:W2:Y:S01]  /*4960*/  @!P0 LDG.E.U16 R219, [R168.64] ;  /* 0x00000004a8db8981 */ /* 0x0000a2000c1e1500 */
[--C-:B------:R-:W-:Y:S01]  /*4970*/  IMAD.MOV.U32 R166, RZ, RZ, R195.reuse ;  /* 0x000000ffffa67224 */ /* 0x100fe200078e00c3 */
[----:B------:R-:W-:Y:S01]  /*4980*/  PRMT R195, RZ, 0x7610, R195 ;  /* 0x00007610ffc37816 */ /* 0x000fe200000000c3 */
[----:B0-----:R-:W-:-:S05]  /*4990*/  IMAD.WIDE R168, R208, 0x2, R164 ;  /* 0x00000002d0a87825 */ /* 0x001fca00078e02a4 */
[----:B------:R0:W2:Y:S02]  /*49a0*/  @!P0 LDG.E.U16 R224, [R168.64] ;  /* 0x00000004a8e08981 */ /* 0x0000a4000c1e1500 */
[----:B0-----:R-:W-:Y:S02]  /*49b0*/  IMAD.WIDE R168, R208, 0x2, R166 ;  /* 0x00000002d0a87825 */ /* 0x001fe400078e02a6 */
[----:B------:R-:W-:Y:S04]  /*49c0*/  STS.U16 [R233+0x900], R191 ;  /* 0x000900bfe9007388 */ /* 0x000fe80000000400 */
[----:B------:R0:W2:Y:S04]  /*49d0*/  @!P0 LDG.E.U16 R195, [R168.64] ;  /* 0x00000004a8c38981 */ /* 0x0000a8000c1e1500 */
[----:B------:R-:W-:Y:S04]  /*49e0*/  STS.U16 [R233+0x1100], R183 ;  /* 0x001100b7e9007388 */ /* 0x000fe80000000400 */
[----:B------:R-:W-:Y:S01]  /*49f0*/  STS.U16 [R233+0x2100], R181 ;  /* 0x002100b5e9007388 */ /* 0x000fe20000000400 */
[----:B0-----:R-:W-:-:S02]  /*4a00*/  IMAD.MOV.U32 R168, RZ, RZ, R197 ;  /* 0x000000ffffa87224 */ /* 0x001fc400078e00c5 */
[--C-:B------:R-:W-:Y:S01]  /*4a10*/  IMAD.MOV.U32 R169, RZ, RZ, R196.reuse ;  /* 0x000000ffffa97224 */ /* 0x100fe200078e00c4 */
[----:B------:R-:W-:Y:S01]  /*4a20*/  STS.U16 [R233+0x2900], R179 ;  /* 0x002900b3e9007388 */ /* 0x000fe20000000400 */
[----:B------:R-:W-:-:S03]  /*4a30*/  PRMT R196, RZ, 0x7610, R196 ;  /* 0x00007610ffc47816 */ /* 0x000fc600000000c4 */
[----:B------:R-:W-:Y:S04]  /*4a40*/  STS.U16 [R233+0x3100], R177 ;  /* 0x003100b1e9007388 */ /* 0x000fe80000000400 */
[----:B---3--:R-:W-:Y:S04]  /*4a50*/  STS.U16 [R233+0x3900], R175 ;  /* 0x003900afe9007388 */ /* 0x008fe80000000400 */
[----:B------:R-:W-:Y:S04]  /*4a60*/  STS.U16 [R232+0xa00], R171 ;  /* 0x000a00abe8007388 */ /* 0x000fe80000000400 */
[----:B------:R0:W-:Y:S01]  /*4a70*/  STS.U16 [R232+0x1200], R170 ;  /* 0x001200aae8007388 */ /* 0x0001e20000000400 */
[----:B------:R-:W-:Y:S01]  /*4a80*/  PRMT R197, RZ, 0x7610, R197 ;  /* 0x00007610ffc57816 */ /* 0x000fe200000000c5 */
[----:B0-----:R-:W-:-:S02]  /*4a90*/  IMAD.WIDE R170, R208, 0x2, R168 ;  /* 0x00000002d0aa7825 */ /* 0x001fc400078e02a8 */
[----:B------:R-:W-:Y:S04]  /*4aa0*/  STS.U16 [R232+0x200], R173 ;  /* 0x000200ade8007388 */ /* 0x000fe80000000400 */
[----:B------:R0:W3:Y:S04]  /*4ab0*/  @!P0 LDG.E.U16 R196, [R170.64] ;  /* 0x00000004aac48981 */ /* 0x0000e8000c1e1500 */
[----:B------:R1:W-:Y:S01]  /*4ac0*/  STS.U16 [R232+0x1a00], R172 ;  /* 0x001a00ace8007388 */ /* 0x0003e20000000400 */
[----:B0-----:R-:W-:Y:S02]  /*4ad0*/  IMAD.MOV.U32 R170, RZ, RZ, R200 ;  /* 0x000000ffffaa7224 */ /* 0x001fe400078e00c8 */
[----:B------:R-:W-:-:S04]  /*4ae0*/  IMAD.MOV.U32 R171, RZ, RZ, R198 ;  /* 0x000000ffffab7224 */ /* 0x000fc800078e00c6 */
[----:B-1----:R-:W-:Y:S01]  /*4af0*/  IMAD.WIDE R172, R208, 0x2, R170 ;  /* 0x00000002d0ac7825 */ /* 0x002fe200078e02aa */
[----:B------:R0:W-:Y:S04]  /*4b00*/  STS.U16 [R232+0x2200], R174 ;  /* 0x002200aee8007388 */ /* 0x0001e80000000400 */
[----:B------:R1:W3:Y:S01]  /*4b10*/  @!P0 LDG.E.U16 R197, [R172.64] ;  /* 0x00000004acc58981 */ /* 0x0002e2000c1e1500 */
[----:B------:R-:W-:Y:S01]  /*4b20*/  PRMT R198, RZ, 0x7610, R198 ;  /* 0x00007610ffc67816 */ /* 0x000fe200000000c6 */
[----:B-1----:R-:W-:Y:S02]  /*4b30*/  IMAD.MOV.U32 R172, RZ, RZ, R202 ;  /* 0x000000ffffac7224 */ /* 0x002fe400078e00ca */
[----:B------:R-:W-:-:S04]  /*4b40*/  IMAD.MOV.U32 R173, RZ, RZ, R201 ;  /* 0x000000ffffad7224 */ /* 0x000fc800078e00c9 */
[----:B0-----:R-:W-:Y:S01]  /*4b50*/  IMAD.WIDE R174, R208, 0x2, R172 ;  /* 0x00000002d0ae7825 */ /* 0x001fe200078e02ac */
        /* <DEDUP_REMOVED lines=29> */
[----:B0-----:R-:W-:-:S05]  /*4d30*/  IMAD.WIDE R190, R208, 0x2, R182 ;  /* 0x00000002d0be7825 */ /* 0x001fca00078e02b6 */
[----:B------:R-:W3:Y:S04]  /*4d40*/  @!P0 LDG.E.U16 R205, [R190.64] ;  /* 0x00000004becd8981 */ /* 0x000ee8000c1e1500 */
[----:B------:R-:W-:Y:S04]  /*4d50*/  STS.U16 [R231+0x1300], R56 ;  /* 0x00130038e7007388 */ /* 0x000fe80000000400 */
[----:B------:R-:W-:Y:S04]  /*4d60*/  STS.U16 [R231+0x1b00], R61 ;  /* 0x001b003de7007388 */ /* 0x000fe80000000400 */
[----:B------:R-:W-:Y:S04]  /*4d70*/  STS.U16 [R231+0x2300], R66 ;  /* 0x00230042e7007388 */ /* 0x000fe80000000400 */
[----:B------:R-:W-:Y:S04]  /*4d80*/  STS.U16 [R231+0x2b00], R71 ;  /* 0x002b0047e7007388 */ /* 0x000fe80000000400 */
[----:B------:R-:W-:Y:S04]  /*4d90*/  STS.U16 [R231+0x3300], R76 ;  /* 0x0033004ce7007388 */ /* 0x000fe80000000400 */
[----:B------:R-:W-:Y:S04]  /*4da0*/  STS.U16 [R231+0x3b00], R109 ;  /* 0x003b006de7007388 */ /* 0x000fe80000000400 */
[----:B-----5:R-:W-:Y:S04]  /*4db0*/  STS.U16 [R230+0x400], R48 ;  /* 0x00040030e6007388 */ /* 0x020fe80000000400 */
[----:B------:R-:W-:Y:S04]  /*4dc0*/  STS.U16 [R230+0xc00], R52 ;  /* 0x000c0034e6007388 */ /* 0x000fe80000000400 */
[----:B------:R-:W-:Y:S04]  /*4dd0*/  STS.U16 [R230+0x1400], R57 ;  /* 0x00140039e6007388 */ /* 0x000fe80000000400 */
[----:B------:R-:W-:Y:S04]  /*4de0*/  STS.U16 [R230+0x1c00], R62 ;  /* 0x001c003ee6007388 */ /* 0x000fe80000000400 */
[----:B------:R-:W-:Y:S04]  /*4df0*/  STS.U16 [R230+0x2400], R67 ;  /* 0x00240043e6007388 */ /* 0x000fe80000000400 */
[----:B------:R-:W-:Y:S04]  /*4e00*/  STS.U16 [R230+0x2c00], R72 ;  /* 0x002c0048e6007388 */ /* 0x000fe80000000400 */
[----:B------:R-:W-:Y:S04]  /*4e10*/  STS.U16 [R230+0x3400], R77 ;  /* 0x0034004de6007388 */ /* 0x000fe80000000400 */
[----:B------:R-:W-:Y:S04]  /*4e20*/  STS.U16 [R230+0x3c00], R110 ;  /* 0x003c006ee6007388 */ /* 0x000fe80000000400 */
[----:B----4-:R-:W-:Y:S04]  /*4e30*/  STS.U16 [R229+0x500], R49 ;  /* 0x00050031e5007388 */ /* 0x010fe80000000400 */
[----:B------:R-:W-:Y:S04]  /*4e40*/  STS.U16 [R229+0xd00], R53 ;  /* 0x000d0035e5007388 */ /* 0x000fe80000000400 */
        /* <DEDUP_REMOVED lines=24> */
[----:B--2---:R-:W-:Y:S04]  /*4fd0*/  STS.U16 [R2+0x4800], R158 ;  /* 0x0048009e02007388 */ /* 0x004fe80000000400 */
[----:B------:R-:W-:Y:S04]  /*4fe0*/  STS.U16 [R2+0x4c00], R188 ;  /* 0x004c00bc02007388 */ /* 0x000fe80000000400 */
[----:B------:R-:W-:Y:S04]  /*4ff0*/  STS.U16 [R2+0x5000], R194 ;  /* 0x005000c202007388 */ /* 0x000fe80000000400 */
[----:B------:R-:W-:Y:S04]  /*5000*/  STS.U16 [R2+0x5400], R214 ;  /* 0x005400d602007388 */ /* 0x000fe80000000400 */
[----:B---3--:R-:W-:Y:S04]  /*5010*/  STS.U16 [R2+0x5800], R196 ;  /* 0x005800c402007388 */ /* 0x008fe80000000400 */
        /* <DEDUP_REMOVED lines=25> */
[----:B------:R-:W-:Y:S06]  /*51b0*/  BAR.SYNC.DEFER_BLOCKING 0x0 ;  /* 0x0000000000007b1d */ /* 0x000fec0000010000 */
[----:B------:R-:W-:Y:S04]  /*51c0*/  LDSM.16.MT88.4 R76, [R3] ;  /* 0x00000000034c783b */ /* 0x000fe80000004200 */
[----:B------:R-:W0:Y:S04]  /*51d0*/  LDSM.16.M88.4 R48, [R184+0x4000] ;  /* 0x00400000b830783b */ /* 0x000e280000000200 */
[----:B------:R-:W1:Y:S04]  /*51e0*/  LDSM.16.M88.4 R52, [R184+0x4800] ;  /* 0x00480000b834783b */ /* 0x000e680000000200 */
[----:B------:R-:W2:Y:S04]  /*51f0*/  LDSM.16.M88.4 R56, [R184+0x5000] ;  /* 0x00500000b838783b */ /* 0x000ea80000000200 */
[----:B------:R-:W3:Y:S04]  /*5200*/  LDSM.16.M88.4 R60, [R184+0x5800] ;  /* 0x00580000b83c783b */ /* 0x000ee80000000200 */
[----:B------:R-:W4:Y:S04]  /*5210*/  LDSM.16.MT88.4 R152, [R3+0x80] ;  /* 0x000080000398783b */ /* 0x000f280000004200 */
[----:B------:R-:W5:Y:S04]  /*5220*/  LDSM.16.MT88.4 R148, [R222] ;  /* 0x00000000de94783b */ /* 0x000f680000004200 */
[----:B------:R-:W3:Y:S04]  /*5230*/  LDSM.16.MT88.4 R108, [R222+0x80] ;  /* 0x00008000de6c783b */ /* 0x000ee80000004200 */
[----:B------:R-:W4:Y:S04]  /*5240*/  LDSM.16.MT88.4 R64, [R3+0x1000] ;  /* 0x001000000340783b */ /* 0x000f280000004200 */
[----:B------:R-:W4:Y:S04]  /*5250*/  LDSM.16.MT88.4 R68, [R3+0x1080] ;  /* 0x001080000344783b */ /* 0x000f280000004200 */
[----:B------:R-:W5:Y:S01]  /*5260*/  LDSM.16.MT88.4 R72, [R222+0x1000] ;  /* 0x00100000de48783b */ /* 0x000f620000004200 */
[C---:B0-----:R-:W-:Y:S03]  /*5270*/  HMMA.16816.F32 R96, R76.reuse, R48, R96 ;  /* 0x000000304c60723c */ /* 0x041fe60000001860 */
[----:B------:R-:W-:Y:S05]  /*5280*/  LDSM.16.MT88.4 R156, [R222+0x2000] ;  /* 0x00200000de9c783b */ /* 0x000fea0000004200 */
[C---:B-1----:R-:W-:Y:S08]  /*5290*/  HMMA.16816.F32 R92, R76.reuse, R52, R92 ;  /* 0x000000344c5c723c */ /* 0x042ff0000000185c */
[C---:B--2---:R-:W-:Y:S08]  /*52a0*/  HMMA.16816.F32 R88, R76.reuse, R56, R88 ;  /* 0x000000384c58723c */ /* 0x044ff00000001858 */
[----:B---3--:R-:W-:Y:S01]  /*52b0*/  HMMA.16816.F32 R76, R76, R60, R140 ;  /* 0x0000003c4c4c723c */ /* 0x008fe2000000188c */
[----:B------:R-:W0:Y:S07]  /*52c0*/  LDSM.16.MT88.4 R140, [R222+0x1080] ;  /* 0x00108000de8c783b */ /* 0x000e2e0000004200 */
[C---:B----4-:R-:W-:Y:S08]  /*52d0*/  HMMA.16816.F32 R80, R152.reuse, R48, R80 ;  /* 0x000000309850723c */ /* 0x050ff00000001850 */
[C---:B------:R-:W-:Y:S08]  /*52e0*/  HMMA.16816.F32 R84, R152.reuse, R52, R84 ;  /* 0x000000349854723c */ /* 0x040ff00000001854 */
[C---:B------:R-:W-:Y:S08]  /*52f0*/  HMMA.16816.F32 R112, R152.reuse, R56, R112 ;  /* 0x000000389870723c */ /* 0x040ff00000001870 */
[----:B------:R-:W-:Y:S01]  /*5300*/  HMMA.16816.F32 R116, R152, R60, R116 ;  /* 0x0000003c9874723c */ /* 0x000fe20000001874 */
[----:B------:R-:W-:Y:S07]  /*5310*/  LDSM.16.MT88.4 R152, [R222+0x2080] ;  /* 0x00208000de98783b */ /* 0x000fee0000004200 */
[C---:B-----5:R-:W-:Y:S08]  /*5320*/  HMMA.16816.F32 R120, R148.reuse, R48, R120 ;  /* 0x000000309478723c */ /* 0x060ff00000001878 */
[C---:B------:R-:W-:Y:S08]  /*5330*/  HMMA.16816.F32 R136, R148.reuse, R52, R136 ;  /* 0x000000349488723c */ /* 0x040ff00000001888 */
[C---:B------:R-:W-:Y:S08]  /*5340*/  HMMA.16816.F32 R124, R148.reuse, R56, R124 ;  /* 0x00000038947c723c */ /* 0x040ff0000000187c */
[----:B------:R-:W-:Y:S08]  /*5350*/  HMMA.16816.F32 R128, R148, R60, R128 ;  /* 0x0000003c9480723c */ /* 0x000ff00000001880 */
[C---:B------:R-:W-:Y:S08]  /*5360*/  HMMA.16816.F32 R132, R108.reuse, R48, R132 ;  /* 0x000000306c84723c */ /* 0x040ff00000001884 */
[C---:B------:R-:W-:Y:S08]  /*5370*/  HMMA.16816.F32 R144, R108.reuse, R52, R144 ;  /* 0x000000346c90723c */ /* 0x040ff00000001890 */
[C---:B------:R-:W-:Y:S08]  /*5380*/  HMMA.16816.F32 R100, R108.reuse, R56, R100 ;  /* 0x000000386c64723c */ /* 0x040ff00000001864 */
[----:B------:R-:W-:Y:S08]  /*5390*/  HMMA.16816.F32 R104, R108, R60, R104 ;  /* 0x0000003c6c68723c */ /* 0x000ff00000001868 */
[C---:B------:R-:W-:Y:S08]  /*53a0*/  HMMA.16816.F32 R96, R64.reuse, R50, R96 ;  /* 0x000000324060723c */ /* 0x040ff00000001860 */
[C---:B------:R-:W-:Y:S08]  /*53b0*/  HMMA.16816.F32 R92, R64.reuse, R54, R92 ;  /* 0x00000036405c723c */ /* 0x040ff0000000185c */
[C---:B------:R-:W-:Y:S08]  /*53c0*/  HMMA.16816.F32 R88, R64.reuse, R58, R88 ;  /* 0x0000003a4058723c */ /* 0x040ff00000001858 */
[----:B------:R-:W-:Y:S01]  /*53d0*/  HMMA.16816.F32 R108, R64, R62, R76 ;  /* 0x0000003e406c723c */ /* 0x000fe2000000184c */
[----:B------:R-:W-:Y:S04]  /*53e0*/  LDSM.16.M88.4 R76, [R185+0x4000] ;  /* 0x00400000b94c783b */ /* 0x000fe80000000200 */
[----:B------:R-:W-:Y:S03]  /*53f0*/  LDSM.16.M88.4 R64, [R185+0x4800] ;  /* 0x00480000b940783b */ /* 0x000fe60000000200 */
[C---:B------:R-:W-:Y:S08]  /*5400*/  HMMA.16816.F32 R80, R68.reuse, R50, R80 ;  /* 0x000000324450723c */ /* 0x040ff00000001850 */
[C---:B------:R-:W-:Y:S08]  /*5410*/  HMMA.16816.F32 R84, R68.reuse, R54, R84 ;  /* 0x000000364454723c */ /* 0x040ff00000001854 */
[C---:B------:R-:W-:Y:S08]  /*5420*/  HMMA.16816.F32 R112, R68.reuse, R58, R112 ;  /* 0x0000003a4470723c */ /* 0x040ff00000001870 */
[----:B------:R-:W-:Y:S01]  /*5430*/  HMMA.16816.F32 R116, R68, R62, R116 ;  /* 0x0000003e4474723c */ /* 0x000fe20000001874 */
[----:B------:R-:W-:Y:S07]  /*5440*/  LDSM.16.M88.4 R68, [R185+0x5000] ;  /* 0x00500000b944783b */ /* 0x000fee0000000200 */
[C---:B------:R-:W-:Y:S08]  /*5450*/  HMMA.16816.F32 R120, R72.reuse, R50, R120 ;  /* 0x000000324878723c */ /* 0x040ff00000001878 */
[C---:B------:R-:W-:Y:S01]  /*5460*/  HMMA.16816.F32 R148, R72.reuse, R54, R136 ;  /* 0x000000364894723c */ /* 0x040fe20000001888 */
[----:B------:R-:W1:Y:S07]  /*5470*/  LDSM.16.MT88.4 R136, [R3+0x2000] ;  /* 0x002000000388783b */ /* 0x000e6e0000004200 */
[C---:B------:R-:W-:Y:S08]  /*5480*/  HMMA.16816.F32 R124, R72.reuse, R58, R124 ;  /* 0x0000003a487c723c */ /* 0x040ff0000000187c */
[----:B------:R-:W-:Y:S01]  /*5490*/  HMMA.16816.F32 R128, R72, R62, R128 ;  /* 0x0000003e4880723c */ /* 0x000fe20000001880 */
[----:B------:R-:W2:Y:S07]  /*54a0*/  LDSM.16.M88.4 R72, [R185+0x5800] ;  /* 0x00580000b948783b */ /* 0x000eae0000000200 */
[C---:B0-----:R-:W-:Y:S01]  /*54b0*/  HMMA.16816.F32 R132, R140.reuse, R50, R132 ;  /* 0x000000328c84723c */ /* 0x041fe20000001884 */
[----:B------:R-:W0:Y:S07]  /*54c0*/  LDSM.16.MT88.4 R48, [R3+0x2080] ;  /* 0x002080000330783b */ /* 0x000e2e0000004200 */
[----:B------:R-:W-:Y:S01]  /*54d0*/  HMMA.16816.F32 R144, R140, R54, R144 ;  /* 0x000000368c90723c */ /* 0x000fe20000001890 */
[----:B------:R-:W3:Y:S07]  /*54e0*/  LDSM.16.MT88.4 R52, [R3+0x3000] ;  /* 0x003000000334783b */ /* 0x000eee0000004200 */
[C---:B-1----:R-:W-:Y:S08]  /*54f0*/  HMMA.16816.F32 R96, R136.reuse, R76, R96 ;  /* 0x0000004c8860723c */ /* 0x042ff00000001860 */
[C---:B------:R-:W-:Y:S08]  /*5500*/  HMMA.16816.F32 R92, R136.reuse, R64, R92 ;  /* 0x00000040885c723c */ /* 0x040ff0000000185c */
[C---:B------:R-:W-:Y:S08]  /*5510*/  HMMA.16816.F32 R88, R136.reuse, R68, R88 ;  /* 0x000000448858723c */ /* 0x040ff00000001858 */
[----:B--2---:R-:W-:Y:S08]  /*5520*/  HMMA.16816.F32 R108, R136, R72, R108 ;  /* 0x00000048886c723c */ /* 0x004ff0000000186c */
[C---:B0-----:R-:W-:Y:S08]  /*5530*/  HMMA.16816.F32 R80, R48.reuse, R76, R80 ;  /* 0x0000004c3050723c */ /* 0x041ff00000001850 */
[C---:B------:R-:W-:Y:S08]  /*5540*/  HMMA.16816.F32 R84, R48.reuse, R64, R84 ;  /* 0x000000403054723c */ /* 0x040ff00000001854 */
[C---:B------:R-:W-:Y:S08]  /*5550*/  HMMA.16816.F32 R112, R48.reuse, R68, R112 ;  /* 0x000000443070723c */ /* 0x040ff00000001870 */
[----:B------:R-:W-:Y:S01]  /*5560*/  HMMA.16816.F32 R116, R48, R72, R116 ;  /* 0x000000483074723c */ /* 0x000fe20000001874 */
[----:B------:R-:W0:Y:S07]  /*5570*/  LDSM.16.MT88.4 R48, [R222+0x3000] ;  /* 0x00300000de30783b */ /* 0x000e2e0000004200 */
[C---:B------:R-:W-:Y:S01]  /*5580*/  HMMA.16816.F32 R100, R140.reuse, R58, R100 ;  /* 0x0000003a8c64723c */ /* 0x040fe20000001864 */
[----:B------:R-:W1:Y:S07]  /*5590*/  LDSM.16.MT88.4 R56, [R3+0x3080] ;  /* 0x003080000338783b */ /* 0x000e6e0000004200 */
[----:B------:R-:W-:Y:S08]  /*55a0*/  HMMA.16816.F32 R104, R140, R62, R104 ;  /* 0x0000003e8c68723c */ /* 0x000ff00000001868 */
[C---:B---3--:R-:W-:Y:S08]  /*55b0*/  HMMA.16816.F32 R96, R52.reuse, R78, R96 ;  /* 0x0000004e3460723c */ /* 0x048ff00000001860 */
[C---:B------:R-:W-:Y:S08]  /*55c0*/  HMMA.16816.F32 R92, R52.reuse, R66, R92 ;  /* 0x00000042345c723c */ /* 0x040ff0000000185c */
[C---:B------:R-:W-:Y:S08]  /*55d0*/  HMMA.16816.F32 R88, R52.reuse, R70, R88 ;  /* 0x000000463458723c */ /* 0x040ff00000001858 */
[----:B------:R-:W-:Y:S01]  /*55e0*/  HMMA.16816.F32 R140, R52, R74, R108 ;  /* 0x0000004a348c723c */ /* 0x000fe2000000186c */
[----:B------:R-:W2:Y:S07]  /*55f0*/  LDSM.16.MT88.4 R52, [R222+0x3080] ;  /* 0x00308000de34783b */ /* 0x000eae0000004200 */
        /* <DEDUP_REMOVED lines=8> */
[----:B------:R-:W-:Y:S01]  /*5680*/  IMAD.WIDE R166, R218, 0x2, R166 ;  /* 0x00000002daa67825 */ /* 0x000fe200078e02a6 */
[----:B------:R-:W-:-:S03]  /*5690*/  IADD3 R210, R210, -0x1, RZ ;  /* 0xffffffffd2d27810 */ /* 0x000fc60007ffe0ff */
[----:B------:R-:W-:Y:S01]  /*56a0*/  IMAD.WIDE R168, R218, 0x2, R168 ;  /* 0x00000002daa87825 */ /* 0x000fe200078e02a8 */
[----:B------:R-:W-:Y:S02]  /*56b0*/  ISETP.NE.U32.AND P0, PT, R210, RZ, PT ;  /* 0x000000ffd200720c */ /* 0x000fe40003f05070 */
[----:B0-----:R-:W-:Y:S01]  /*56c0*/  HMMA.16816.F32 R120, R48, R78, R120 ;  /* 0x0000004e3078723c */ /* 0x001fe20000001878 */
[----:B------:R-:W-:-:S04]  /*56d0*/  IMAD.WIDE R40, R218, 0x2, R40 ;  /* 0x00000002da287825 */ /* 0x000fc800078e0228 */
[----:B------:R-:W-:-:S03]  /*56e0*/  IMAD.WIDE R36, R218, 0x2, R36 ;  /* 0x00000002da247825 */ /* 0x000fc600078e0224 */
[----:B------:R-:W-:Y:S01]  /*56f0*/  HMMA.16816.F32 R136, R48, R66, R148 ;  /* 0x000000423088723c */ /* 0x000fe20000001894 */
[----:B------:R-:W-:Y:S02]  /*5700*/  IMAD.MOV.U32 R195, RZ, RZ, R166 ;  /* 0x000000ffffc37224 */ /* 0x000fe400078e00a6 */
[----:B------:R-:W-:Y:S02]  /*5710*/  IMAD.MOV.U32 R197, RZ, RZ, R168 ;  /* 0x000000ffffc57224 */ /* 0x000fe400078e00a8 */
[----:B------:R-:W-:-:S03]  /*5720*/  IMAD.MOV.U32 R166, RZ, RZ, R167 ;  /* 0x000000ffffa67224 */ /* 0x000fc600078e00a7 */
[----:B------:R-:W-:Y:S01]  /*5730*/  HMMA.16816.F32 R124, R48, R70, R124 ;  /* 0x00000046307c723c */ /* 0x000fe2000000187c */
[----:B------:R-:W-:Y:S02]  /*5740*/  IMAD.MOV.U32 R167, RZ, RZ, R40 ;  /* 0x000000ffffa77224 */ /* 0x000fe400078e0028 */
[----:B------:R-:W-:-:S05]  /*5750*/  IMAD.MOV.U32 R168, RZ, RZ, R41 ;  /* 0x000000ffffa87224 */ /* 0x000fca00078e0029 */
[----:B------:R-:W-:Y:S01]  /*5760*/  HMMA.16816.F32 R128, R48, R74, R128 ;  /* 0x0000004a3080723c */ /* 0x000fe20000001880 */
[----:B------:R-:W-:Y:S02]  /*5770*/  IMAD.MOV.U32 R41, RZ, RZ, R36 ;  /* 0x000000ffff297224 */ /* 0x000fe400078e0024 */
[----:B------:R-:W-:-:S04]  /*5780*/  IMAD.MOV.U32 R40, RZ, RZ, R37 ;  /* 0x000000ffff287224 */ /* 0x000fc800078e0025 */
[----:B------:R-:W-:-:S04]  /*5790*/  IMAD.WIDE R48, R218, 0x2, R8 ;  /* 0x00000002da307825 */ /* 0x000fc800078e0208 */
[C---:B------:R-:W-:Y:S01]  /*57a0*/  IMAD.WIDE R8, R218.reuse, 0x2, R16 ;  /* 0x00000002da087825 */ /* 0x040fe200078e0210 */
[----:B-1----:R-:W-:Y:S03]  /*57b0*/  HMMA.16816.F32 R80, R56, R78, R80 ;  /* 0x0000004e3850723c */ /* 0x002fe60000001850 */
[----:B------:R-:W-:-:S04]  /*57c0*/  IMAD.WIDE R36, R218, 0x2, R44 ;  /* 0x00000002da247825 */ /* 0x000fc800078e022c */
[C---:B------:R-:W-:Y:S01]  /*57d0*/  IMAD.WIDE R14, R218.reuse, 0x2, R14 ;  /* 0x00000002da0e7825 */ /* 0x040fe200078e020e */
[C---:B------:R-:W-:Y:S03]  /*57e0*/  HMMA.16816.F32 R84, R56.reuse, R66, R84 ;  /* 0x000000423854723c */ /* 0x040fe60000001854 */
[----:B------:R-:W-:Y:S02]  /*57f0*/  IMAD.MOV.U32 R17, RZ, RZ, R8 ;  /* 0x000000ffff117224 */ /* 0x000fe400078e0008 */
[----:B------:R-:W-:Y:S02]  /*5800*/  IMAD.MOV.U32 R16, RZ, RZ, R9 ;  /* 0x000000ffff107224 */ /* 0x000fe400078e0009 */
[----:B------:R-:W-:Y:S01]  /*5810*/  IMAD.WIDE R8, R218, 0x2, R34 ;  /* 0x00000002da087825 */ /* 0x000fe200078e0222 */
[----:B------:R-:W-:Y:S03]  /*5820*/  HMMA.16816.F32 R112, R56, R70, R112 ;  /* 0x000000463870723c */ /* 0x000fe60000001870 */
[----:B------:R-:W-:-:S02]  /*5830*/  IMAD.MOV.U32 R45, RZ, RZ, R36 ;  /* 0x000000ffff2d7224 */ /* 0x000fc400078e0024 */
[----:B------:R-:W-:-:S03]  /*5840*/  IMAD.MOV.U32 R44, RZ, RZ, R37 ;  /* 0x000000ffff2c7224 */ /* 0x000fc600078e0025 */
[----:B------:R-:W-:Y:S01]  /*5850*/  HMMA.16816.F32 R116, R56, R74, R116 ;  /* 0x0000004a3874723c */ /* 0x000fe20000001874 */
[----:B------:R-:W-:Y:S02]  /*5860*/  IMAD.MOV.U32 R37, RZ, RZ, R14 ;  /* 0x000000ffff257224 */ /* 0x000fe400078e000e */
[----:B------:R-:W-:-:S04]  /*5870*/  IMAD.MOV.U32 R36, RZ, RZ, R15 ;  /* 0x000000ffff247224 */ /* 0x000fc800078e000f */
[----:B------:R-:W-:Y:S01]  /*5880*/  IMAD.WIDE R56, R218, 0x2, R162 ;  /* 0x00000002da387825 */ /* 0x000fe200078e02a2 */
[----:B--2---:R-:W-:Y:S03]  /*5890*/  HMMA.16816.F32 R132, R52, R78, R132 ;  /* 0x0000004e3484723c */ /* 0x004fe60000001884 */
[----:B------:R-:W-:Y:S02]  /*58a0*/  IMAD.MOV.U32 R163, RZ, RZ, R56 ;  /* 0x000000ffffa37224 */ /* 0x000fe400078e0038 */
[----:B------:R-:W-:Y:S02]  /*58b0*/  IMAD.MOV.U32 R162, RZ, RZ, R57 ;  /* 0x000000ffffa27224 */ /* 0x000fe400078e0039 */
[----:B------:R-:W-:Y:S02]  /*58c0*/  IMAD.MOV.U32 R15, RZ, RZ, R48 ;  /* 0x000000ffff0f7224 */ /* 0x000fe400078e0030 */
[----:B------:R-:W-:-:S02]  /*58d0*/  IMAD.MOV.U32 R14, RZ, RZ, R49 ;  /* 0x000000ffff0e7224 */ /* 0x000fc400078e0031 */
[----:B------:R-:W-:Y:S02]  /*58e0*/  IMAD.MOV.U32 R35, RZ, RZ, R8 ;  /* 0x000000ffff237224 */ /* 0x000fe400078e0008 */
[----:B------:R-:W-:Y:S01]  /*58f0*/  IMAD.MOV.U32 R34, RZ, RZ, R9 ;  /* 0x000000ffff227224 */ /* 0x000fe200078e0009 */
[----:B------:R-:W-:Y:S01]  /*5900*/  HMMA.16816.F32 R144, R52, R66, R144 ;  /* 0x000000423490723c */ /* 0x000fe20000001890 */
[----:B------:R-:W-:-:S04]  /*5910*/  IMAD.WIDE R182, R218, 0x2, R182 ;  /* 0x00000002dab67825 */ /* 0x000fc800078e02b6 */
[----:B------:R-:W-:-:S03]  /*5920*/  IMAD.WIDE R180, R218, 0x2, R180 ;  /* 0x00000002dab47825 */ /* 0x000fc600078e02b4 */
[----:B------:R-:W-:Y:S01]  /*5930*/  HMMA.16816.F32 R100, R52, R70, R100 ;  /* 0x000000463464723c */ /* 0x000fe20000001864 */
[----:B------:R-:W-:-:S04]  /*5940*/  IMAD.WIDE R178, R218, 0x2, R178 ;  /* 0x00000002dab27825 */ /* 0x000fc800078e02b2 */
[----:B------:R-:W-:-:S03]  /*5950*/  IMAD.WIDE R176, R218, 0x2, R176 ;  /* 0x00000002dab07825 */ /* 0x000fc600078e02b0 */
[----:B------:R-:W-:Y:S01]  /*5960*/  HMMA.16816.F32 R104, R52, R74, R104 ;  /* 0x0000004a3468723c */ /* 0x000fe20000001868 */
[----:B------:R-:W-:-:S04]  /*5970*/  IMAD.WIDE R174, R218, 0x2, R174 ;  /* 0x00000002daae7825 */ /* 0x000fc800078e02ae */
        /* <DEDUP_REMOVED lines=9> */
[----:B------:R-:W-:Y:S01]  /*5a10*/  IMAD.WIDE R6, R218, 0x2, R6 ;  /* 0x00000002da067825 */ /* 0x000fe200078e0206 */
[----:B------:R-:W-:-:S03]  /*5a20*/  IADD3 R5, R5, -0x40, RZ ;  /* 0xffffffc005057810 */ /* 0x000fc60007ffe0ff */
[----:B------:R-:W-:Y:S02]  /*5a30*/  IMAD.MOV.U32 R217, RZ, RZ, R182 ;  /* 0x000000ffffd97224 */ /* 0x000fe400078e00b6 */
[----:B------:R-:W-:Y:S02]  /*5a40*/  IMAD.MOV.U32 R216, RZ, RZ, R183 ;  /* 0x000000ffffd87224 */ /* 0x000fe400078e00b7 */
[----:B------:R-:W-:Y:S02]  /*5a50*/  IMAD.MOV.U32 R215, RZ, RZ, R180 ;  /* 0x000000ffffd77224 */ /* 0x000fe400078e00b4 */
[----:B------:R-:W-:Y:S02]  /*5a60*/  IMAD.MOV.U32 R213, RZ, RZ, R181 ;  /* 0x000000ffffd57224 */ /* 0x000fe400078e00b5 */
[----:B------:R-:W-:Y:S02]  /*5a70*/  IMAD.MOV.U32 R212, RZ, RZ, R178 ;  /* 0x000000ffffd47224 */ /* 0x000fe400078e00b2 */
[----:B------:R-:W-:-:S02]  /*5a80*/  IMAD.MOV.U32 R211, RZ, RZ, R179 ;  /* 0x000000ffffd37224 */ /* 0x000fc400078e00b3 */
        /* <DEDUP_REMOVED lines=9> */
[----:B------:R-:W-:-:S04]  /*5b20*/  IMAD.WIDE R160, R218, 0x2, R160 ;  /* 0x00000002daa07825 */ /* 0x000fc800078e02a0 */
[----:B------:R-:W-:Y:S02]  /*5b30*/  IMAD.MOV.U32 R165, RZ, RZ, R58 ;  /* 0x000000ffffa57224 */ /* 0x000fe400078e003a */
[----:B------:R-:W-:Y:S02]  /*5b40*/  IMAD.MOV.U32 R164, RZ, RZ, R59 ;  /* 0x000000ffffa47224 */ /* 0x000fe400078e003b */
[----:B------:R-:W-:-:S04]  /*5b50*/  IMAD.WIDE R46, R218, 0x2, R46 ;  /* 0x00000002da2e7825 */ /* 0x000fc800078e022e */
[----:B------:R-:W-:-:S04]  /*5b60*/  IMAD.WIDE R38, R218, 0x2, R38 ;  /* 0x00000002da267825 */ /* 0x000fc800078e0226 */
[----:B------:R-:W-:Y:S02]  /*5b70*/  IMAD.MOV.U32 R43, RZ, RZ, R56 ;  /* 0x000000ffff2b7224 */ /* 0x000fe400078e0038 */
[----:B------:R-:W-:Y:S02]  /*5b80*/  IMAD.MOV.U32 R42, RZ, RZ, R57 ;  /* 0x000000ffff2a7224 */ /* 0x000fe400078e0039 */
[----:B------:R-:W-:-:S04]  /*5b90*/  IMAD.WIDE R20, R218, 0x2, R20 ;  /* 0x00000002da147825 */ /* 0x000fc800078e0214 */
[----:B------:R-:W-:Y:S02]  /*5ba0*/  IMAD.MOV.U32 R19, RZ, RZ, R48 ;  /* 0x000000ffff137224 */ /* 0x000fe400078e0030 */
[----:B------:R-:W-:Y:S02]  /*5bb0*/  IMAD.MOV.U32 R18, RZ, RZ, R49 ;  /* 0x000000ffff127224 */ /* 0x000fe400078e0031 */
[----:B------:R-:W-:Y:S02]  /*5bc0*/  IMAD.MOV.U32 R23, RZ, RZ, R50 ;  /* 0x000000ffff177224 */ /* 0x000fe400078e0032 */
[----:B------:R-:W-:Y:S02]  /*5bd0*/  IMAD.MOV.U32 R22, RZ, RZ, R51 ;  /* 0x000000ffff167224 */ /* 0x000fe400078e0033 */
[----:B------:R-:W-:-:S04]  /*5be0*/  IMAD.WIDE R30, R218, 0x2, R30 ;  /* 0x00000002da1e7825 */ /* 0x000fc800078e021e */
[----:B------:R-:W-:-:S04]  /*5bf0*/  IMAD.WIDE R24, R218, 0x2, R24 ;  /* 0x00000002da187825 */ /* 0x000fc800078e0218 */
[----:B------:R-:W-:Y:S02]  /*5c00*/  IMAD.MOV.U32 R11, RZ, RZ, R8 ;  /* 0x000000ffff0b7224 */ /* 0x000fe400078e0008 */
[----:B------:R-:W-:Y:S02]  /*5c10*/  IMAD.MOV.U32 R10, RZ, RZ, R9 ;  /* 0x000000ffff0a7224 */ /* 0x000fe400078e0009 */
[----:B------:R-:W-:Y:S02]  /*5c20*/  IMAD.MOV.U32 R153, RZ, RZ, R12 ;  /* 0x000000ffff997224 */ /* 0x000fe400078e000c */
[----:B------:R-:W-:Y:S02]  /*5c30*/  IMAD.MOV.U32 R154, RZ, RZ, R13 ;  /* 0x000000ffff9a7224 */ /* 0x000fe400078e000d */
[----:B------:R-:W-:-:S04]  /*5c40*/  IMAD.WIDE R32, R218, 0x2, R32 ;  /* 0x00000002da207825 */ /* 0x000fc800078e0220 */
[----:B------:R-:W-:Y:S02]  /*5c50*/  IMAD.MOV.U32 R152, RZ, RZ, R26 ;  /* 0x000000ffff987224 */ /* 0x000fe400078e001a */
[----:B------:R-:W-:Y:S02]  /*5c60*/  IMAD.MOV.U32 R155, RZ, RZ, R27 ;  /* 0x000000ffff9b7224 */ /* 0x000fe400078e001b */
[----:B------:R-:W-:-:S04]  /*5c70*/  IMAD.WIDE R28, R235, 0x2, R28 ;  /* 0x00000002eb1c7825 */ /* 0x000fc800078e021c */
[----:B------:R-:W-:Y:S02]  /*5c80*/  IMAD.MOV.U32 R150, RZ, RZ, R6 ;  /* 0x000000ffff967224 */ /* 0x000fe400078e0006 */
[----:B------:R-:W-:Y:S01]  /*5c90*/  IMAD.MOV.U32 R151, RZ, RZ, R7 ;  /* 0x000000ffff977224 */ /* 0x000fe200078e0007 */
[----:B------:R-:W-:Y:S01]  /*5ca0*/  @!P0 CALL.REL.NOINC `(.L_x_2) ;  /* 0x0000001000008944 */ /* 0x000fe20003c00000 */
[----:B------:R-:W-:Y:S05]  /*5cb0*/  BRA `(.L_x_3) ;  /* 0xffffcf8000007947 */ /* 0x000fea000383ffff */
.L_x_2:
[----:B------:R-:W-:Y:S02]  /*5cc0*/  F2FP.PACK_AB R9, R147, R146 ;  /* 0x000000929309723e */ /* 0x000fe400000000ff */
[----:B------:R-:W-:Y:S02]  /*5cd0*/  F2FP.PACK_AB R145, R145, R144 ;  /* 0x000000909191723e */ /* 0x000fe400000000ff */
[----:B------:R-:W-:Y:S02]  /*5ce0*/  F2FP.PACK_AB R13, R87, R86 ;  /* 0x00000056570d723e */ /* 0x000fe400000000ff */
[----:B------:R-:W-:Y:S02]  /*5cf0*/  F2FP.PACK_AB R85, R85, R84 ;  /* 0x000000545555723e */ /* 0x000fe400000000ff */
[----:B------:R-:W-:-:S02]  /*5d00*/  F2FP.PACK_AB R17, R139, R138 ;  /* 0x0000008a8b11723e */ /* 0x000fc400000000ff */
[----:B------:R-:W-:Y:S02]  /*5d10*/  F2FP.PACK_AB R137, R137, R136 ;  /* 0x000000888989723e */ /* 0x000fe400000000ff */
        /* <DEDUP_REMOVED lines=26> */
.L_x_1:
[----:B------:R-:W0:Y:S04]  /*5ec0*/  S2R R22, SR_TID.X ;  /* 0x0000000000167919 */ /* 0x000e280000002100 */
[----:B------:R-:W-:Y:S01]  /*5ed0*/  BAR.SYNC.DEFER_BLOCKING 0x0 ;  /* 0x0000000000007b1d */ /* 0x000fe20000010000 */
[C---:B------:R-:W-:Y:S01]  /*5ee0*/  ISETP.GE.AND P0, PT, R220.reuse, c[0x0][0x178], PT ;  /* 0x00005e00dc007a0c */ /* 0x040fe20003f06270 */
[----:B------:R-:W-:Y:S01]  /*5ef0*/  IMAD R220, R220, c[0x0][0x194], RZ ;  /* 0x00006500dcdc7a24 */ /* 0x000fe200078e02ff */
[----:B------:R-:W-:-:S02]  /*5f00*/  IADD3 R26, R0, 0x8, RZ ;  /* 0x00000008001a7810 */ /* 0x000fc40007ffe0ff */
[----:B------:R-:W-:Y:S01]  /*5f10*/  ISETP.LT.AND P6, PT, R0, c[0x0][0x17c], !P0 ;  /* 0x00005f0000007a0c */ /* 0x000fe200047c1270 */
[C---:B0-----:R-:W-:Y:S02]  /*5f20*/  IMAD.SHL.U32 R2, R22.reuse, 0x200, RZ ;  /* 0x0000020016027824 */ /* 0x041fe400078e00ff */
[C---:B------:R-:W-:Y:S02]  /*5f30*/  IMAD.SHL.U32 R3, R22.reuse, 0x4, RZ ;  /* 0x0000000416037824 */ /* 0x040fe400078e00ff */
[----:B------:R-:W-:Y:S01]  /*5f40*/  IMAD.SHL.U32 R20, R22, 0x40, RZ ;  /* 0x0000004016147824 */ /* 0x000fe200078e00ff */
[----:B------:R-:W-:Y:S01]  /*5f50*/  LOP3.LUT R2, R2, 0x3000, RZ, 0xc0, !PT ;  /* 0x0000300002027812 */ /* 0x000fe200078ec0ff */
[C---:B------:R-:W-:Y:S01]  /*5f60*/  IMAD.SHL.U32 R21, R22.reuse, 0x800, RZ ;  /* 0x0000080016157824 */ /* 0x040fe200078e00ff */
[----:B------:R-:W-:Y:S02]  /*5f70*/  LOP3.LUT R22, R22, 0x7f, RZ, 0xc0, !PT ;  /* 0x0000007f16167812 */ /* 0x000fe400078ec0ff */
[----:B------:R-:W-:-:S02]  /*5f80*/  LOP3.LUT R2, R2, 0x60, R221, 0xf8, !PT ;  /* 0x0000006002027812 */ /* 0x000fc400078ef8dd */
[----:B------:R-:W-:Y:S02]  /*5f90*/  LOP3.LUT R20, R20, 0x800, RZ, 0xc0, !PT ;  /* 0x0000080014147812 */ /* 0x000fe400078ec0ff */
[----:B------:R-:W-:Y:S02]  /*5fa0*/  LOP3.LUT R3, R2, 0x170, R3, 0x78, !PT ;  /* 0x0000017002037812 */ /* 0x000fe400078e7803 */
[----:B------:R-:W-:Y:S02]  /*5fb0*/  LOP3.LUT R21, R21, 0x3000, RZ, 0xc0, !PT ;  /* 0x0000300015157812 */ /* 0x000fe400078ec0ff */
[----:B------:R-:W-:Y:S01]  /*5fc0*/  IADD3 R2, R0, 0x2, RZ ;  /* 0x0000000200027810 */ /* 0x000fe20007ffe0ff */
[----:B------:R-:W-:Y:S01]  /*5fd0*/  IMAD.IADD R20, R20, 0x1, R3 ;  /* 0x0000000114147824 */ /* 0x000fe200078e0203 */
[----:B------:R-:W-:Y:S01]  /*5fe0*/  IADD3 R3, R0, 0x1, RZ ;  /* 0x0000000100037810 */ /* 0x000fe20007ffe0ff */
[----:B------:R-:W-:Y:S01]  /*5ff0*/  IMAD R28, R22, 0x10, R21 ;  /* 0x00000010161c7824 */ /* 0x000fe200078e0215 */
[----:B------:R-:W-:-:S02]  /*6000*/  ISETP.LT.AND P1, PT, R2, c[0x0][0x17c], !P0 ;  /* 0x00005f0002007a0c */ /* 0x000fc40004721270 */
[----:B------:R-:W-:Y:S01]  /*6010*/  STS.128 [R20], R92 ;  /* 0x0000005c14007388 */ /* 0x000fe20000000c00 */
[----:B------:R-:W-:Y:S02]  /*6020*/  ISETP.LT.AND P2, PT, R3, c[0x0][0x17c], !P0 ;  /* 0x00005f0003007a0c */ /* 0x000fe40004741270 */
[C---:B------:R-:W-:Y:S01]  /*6030*/  LOP3.LUT R31, R28.reuse, 0x20, RZ, 0x3c, !PT ;  /* 0x000000201c1f7812 */ /* 0x040fe200078e3cff */
[----:B------:R-:W-:Y:S01]  /*6040*/  STS.128 [R20+0x80], R4 ;  /* 0x0000800414007388 */ /* 0x000fe20000000c00 */
[----:B------:R-:W-:Y:S02]  /*6050*/  LOP3.LUT R42, R28, 0x40, RZ, 0x3c, !PT ;  /* 0x000000401c2a7812 */ /* 0x000fe400078e3cff */
[----:B------:R-:W-:Y:S01]  /*6060*/  LEA R3, P3, R220, c[0x0][0x170], 0x1 ;  /* 0x00005c00dc037a11 */ /* 0x000fe200078608ff */
[----:B------:R-:W-:Y:S01]  /*6070*/  STS.128 [R20+0x200], R136 ;  /* 0x0002008814007388 */ /* 0x000fe20000000c00 */
[----:B------:R-:W-:Y:S02]  /*6080*/  LOP3.LUT R44, R28, 0x60, RZ, 0x3c, !PT ;  /* 0x000000601c2c7812 */ /* 0x000fe400078e3cff */
[----:B------:R-:W-:Y:S01]  /*6090*/  LEA.HI.X.SX32 R2, R220, c[0x0][0x174], 0x1, P3 ;  /* 0x00005d00dc027a11 */ /* 0x000fe200018f0eff */
[----:B------:R-:W-:Y:S01]  /*60a0*/  STS.128 [R20+0x280], R16 ;  /* 0x0002801014007388 */ /* 0x000fe20000000c00 */
[----:B------:R-:W-:-:S03]  /*60b0*/  IADD3 R22, R0, 0x6, RZ ;  /* 0x0000000600167810 */ /* 0x000fc60007ffe0ff */
[----:B------:R-:W-:Y:S04]  /*60c0*/  STS.128 [R20+0x400], R84 ;  /* 0x0004005414007388 */ /* 0x000fe80000000c00 */
[----:B------:R0:W-:Y:S04]  /*60d0*/  STS.128 [R20+0x480], R12 ;  /* 0x0004800c14007388 */ /* 0x0001e80000000c00 */
[----:B------:R-:W-:Y:S04]  /*60e0*/  STS.128 [R20+0x600], R144 ;  /* 0x0006009014007388 */ /* 0x000fe80000000c00 */
[----:B------:R-:W-:Y:S04]  /*60f0*/  STS.128 [R20+0x680], R8 ;  /* 0x0006800814007388 */ /* 0x000fe80000000c00 */
[----:B------:R-:W-:Y:S01]  /*6100*/  BAR.SYNC.DEFER_BLOCKING 0x0 ;  /* 0x0000000000007b1d */ /* 0x000fe20000010000 */
[C---:B0-----:R-:W-:Y:S01]  /*6110*/  IMAD R14, R0.reuse, c[0x0][0x198], RZ ;  /* 0x00006600000e7a24 */ /* 0x041fe200078e02ff */
[----:B------:R-:W-:-:S02]  /*6120*/  IADD3 R13, R0, 0x3, RZ ;  /* 0x00000003000d7810 */ /* 0x000fc40007ffe0ff */
[----:B------:R-:W-:Y:S02]  /*6130*/  IADD3 R15, R0, 0x4, RZ ;  /* 0x00000004000f7810 */ /* 0x000fe40007ffe0ff */
[----:B------:R-:W-:Y:S02]  /*6140*/  LEA R16, P3, R14, R3, 0x1 ;  /* 0x000000030e107211 */ /* 0x000fe400078608ff */
[----:B------:R-:W-:Y:S02]  /*6150*/  IADD3 R12, R0, 0x5, RZ ;  /* 0x00000005000c7810 */ /* 0x000fe40007ffe0ff */
[C---:B------:R-:W-:Y:S02]  /*6160*/  LEA.HI.X.SX32 R17, R14.reuse, R2, 0x1, P3 ;  /* 0x000000020e117211 */ /* 0x040fe400018f0eff */
[----:B------:R-:W-:Y:S02]  /*6170*/  IADD3 R14, R14, c[0x0][0x198], RZ ;  /* 0x000066000e0e7a10 */ /* 0x000fe40007ffe0ff */
[----:B------:R-:W-:-:S02]  /*6180*/  ISETP.LT.AND P5, PT, R13, c[0x0][0x17c], !P0 ;  /* 0x00005f000d007a0c */ /* 0x000fc400047a1270 */
[----:B------:R-:W-:Y:S02]  /*6190*/  IADD3 R21, R14, c[0x0][0x198], RZ ;  /* 0x000066000e157a10 */ /* 0x000fe40007ffe0ff */
[----:B------:R-:W-:Y:S02]  /*61a0*/  ISETP.LT.AND P4, PT, R15, c[0x0][0x17c], !P0 ;  /* 0x00005f000f007a0c */ /* 0x000fe40004781270 */
[----:B------:R-:W-:Y:S01]  /*61b0*/  ISETP.LT.AND P3, PT, R12, c[0x0][0x17c], !P0 ;  /* 0x00005f000c007a0c */ /* 0x000fe20004761270 */
[----:B------:R-:W0:Y:S01]  /*61c0*/  LDS.128 R32, [R28] ;  /* 0x000000001c207984 */ /* 0x000e220000000c00 */
[----:B------:R-:W-:-:S03]  /*61d0*/  IADD3 R23, R21, c[0x0][0x198], RZ ;  /* 0x0000660015177a10 */ /* 0x000fc60007ffe0ff */
[----:B------:R-:W1:Y:S01]  /*61e0*/  LDS.128 R4, [R31] ;  /* 0x000000001f047984 */ /* 0x000e620000000c00 */
[----:B------:R-:W-:-:S03]  /*61f0*/  IADD3 R27, R23, c[0x0][0x198], RZ ;  /* 0x00006600171b7a10 */ /* 0x000fc60007ffe0ff */
[----:B------:R-:W2:Y:S04]  /*6200*/  LDS.128 R8, [R42] ;  /* 0x000000002a087984 */ /* 0x000ea80000000c00 */
[----:B0-----:R0:W-:Y:S01]  /*6210*/  @P6 STG.E.U16 [R16.64], R32 ;  /* 0x0000002010006986 */ /* 0x0011e2000c101504 */
[----:B------:R-:W-:-:S04]  /*6220*/  LEA R18, P6, R14, R3, 0x1 ;  /* 0x000000030e127211 */ /* 0x000fc800078c08ff */
[-C--:B------:R-:W-:Y:S02]  /*6230*/  LEA.HI.X.SX32 R19, R14, R2.reuse, 0x1, P6 ;  /* 0x000000020e137211 */ /* 0x080fe400030f0eff */
[C---:B------:R-:W-:Y:S01]  /*6240*/  LEA R20, P6, R21.reuse, R3, 0x1 ;  /* 0x0000000315147211 */ /* 0x040fe200078c08ff */
[----:B------:R-:W3:Y:S03]  /*6250*/  LDS.128 R12, [R44] ;  /* 0x000000002c0c7984 */ /* 0x000ee60000000c00 */
[----:B------:R-:W-:Y:S02]  /*6260*/  LEA.HI.X.SX32 R21, R21, R2, 0x1, P6 ;  /* 0x0000000215157211 */ /* 0x000fe400030f0eff */
[----:B0-----:R-:W-:Y:S02]  /*6270*/  PRMT R17, R32, 0x7632, R17 ;  /* 0x0000763220117816 */ /* 0x001fe40000000011 */
[----:B------:R-:W-:-:S03]  /*6280*/  IADD3 R16, R0, 0x7, RZ ;  /* 0x0000000700107810 */ /* 0x000fc60007ffe0ff */
[----:B------:R-:W-:Y:S01]  /*6290*/  @P2 STG.E.U16 [R18.64], R17 ;  /* 0x0000001112002986 */ /* 0x000fe2000c101504 */
[----:B------:R-:W-:Y:S02]  /*62a0*/  ISETP.LT.AND P2, PT, R22, c[0x0][0x17c], !P0 ;  /* 0x00005f0016007a0c */ /* 0x000fe40004741270 */
[CC--:B------:R-:W-:Y:S01]  /*62b0*/  LEA R22, P6, R23.reuse, R3.reuse, 0x1 ;  /* 0x0000000317167211 */ /* 0x0c0fe200078c08ff */
[----:B-1----:R0:W-:Y:S01]  /*62c0*/  @P1 STG.E.U16 [R20.64], R4 ;  /* 0x0000000414001986 */ /* 0x0021e2000c101504 */
[----:B------:R-:W-:Y:S02]  /*62d0*/  ISETP.LT.AND P1, PT, R16, c[0x0][0x17c], !P0 ;  /* 0x00005f0010007a0c */ /* 0x000fe40004721270 */
[----:B------:R-:W-:Y:S01]  /*62e0*/  LEA.HI.X.SX32 R23, R23, R2, 0x1, P6 ;  /* 0x0000000217177211 */ /* 0x000fe200030f0eff */
[----:B------:R1:W4:Y:S01]  /*62f0*/  LDS.128 R16, [R28+0x800] ;  /* 0x000800001c107984 */ /* 0x0003220000000c00 */
[----:B------:R-:W-:-:S04]  /*6300*/  LEA R24, P6, R27, R3, 0x1 ;  /* 0x000000031b187211 */ /* 0x000fc800078c08ff */
[C---:B------:R-:W-:Y:S02]  /*6310*/  LEA.HI.X.SX32 R25, R27.reuse, R2, 0x1, P6 ;  /* 0x000000021b197211 */ /* 0x040fe400030f0eff */
[----:B------:R-:W-:Y:S02]  /*6320*/  IADD3 R27, R27, c[0x0][0x198], RZ ;  /* 0x000066001b1b7a10 */ /* 0x000fe40007ffe0ff */
[----:B0-----:R-:W-:Y:S02]  /*6330*/  PRMT R21, R4, 0x7632, R21 ;  /* 0x0000763204157816 */ /* 0x001fe40000000015 */
[----:B------:R-:W-:Y:S02]  /*6340*/  IADD3 R29, R27, c[0x0][0x198], RZ ;  /* 0x000066001b1d7a10 */ /* 0x000fe40007ffe0ff */
[----:B------:R-:W-:Y:S01]  /*6350*/  IADD3 R4, R0, 0x9, RZ ;  /* 0x0000000900047810 */ /* 0x000fe20007ffe0ff */
[----:B------:R-:W-:Y:S01]  /*6360*/  @P5 STG.E.U16 [R22.64], R21 ;  /* 0x0000001516005986 */ /* 0x000fe2000c101504 */
[----:B------:R-:W-:-:S02]  /*6370*/  ISETP.LT.AND P5, PT, R26, c[0x0][0x17c], !P0 ;  /* 0x00005f001a007a0c */ /* 0x000fc400047a1270 */
[-C--:B------:R-:W-:Y:S01]  /*6380*/  LEA R26, P6, R27, R3.reuse, 0x1 ;  /* 0x000000031b1a7211 */ /* 0x080fe200078c08ff */
[----:B------:R-:W0:Y:S01]  /*6390*/  LDS.128 R20, [R31+0x800] ;  /* 0x000800001f147984 */ /* 0x000e220000000c00 */
[----:B------:R-:W-:Y:S02]  /*63a0*/  IADD3 R30, R29, c[0x0][0x198], RZ ;  /* 0x000066001d1e7a10 */ /* 0x000fe40007ffe0ff */
[-C--:B------:R-:W-:Y:S01]  /*63b0*/  LEA.HI.X.SX32 R27, R27, R2.reuse, 0x1, P6 ;  /* 0x000000021b1b7211 */ /* 0x080fe200030f0eff */
[----:B--2---:R2:W-:Y:S01]  /*63c0*/  @P4 STG.E.U16 [R24.64], R8 ;  /* 0x0000000818004986 */ /* 0x0045e2000c101504 */
[C---:B-1----:R-:W-:Y:S02]  /*63d0*/  LEA R28, P6, R29.reuse, R3, 0x1 ;  /* 0x000000031d1c7211 */ /* 0x042fe400078c08ff */
[----:B------:R-:W-:Y:S02]  /*63e0*/  ISETP.LT.AND P4, PT, R4, c[0x0][0x17c], !P0 ;  /* 0x00005f0004007a0c */ /* 0x000fe40004781270 */
[----:B------:R-:W-:-:S02]  /*63f0*/  LEA.HI.X.SX32 R29, R29, R2, 0x1, P6 ;  /* 0x000000021d1d7211 */ /* 0x000fc400030f0eff */
[----:B------:R-:W-:Y:S02]  /*6400*/  LEA R36, P6, R30, R3, 0x1 ;  /* 0x000000031e247211 */ /* 0x000fe400078c08ff */
[----:B------:R-:W-:Y:S02]  /*6410*/  IADD3 R4, R0, 0xa, RZ ;  /* 0x0000000a00047810 */ /* 0x000fe40007ffe0ff */
[----:B------:R-:W-:Y:S02]  /*6420*/  LEA.HI.X.SX32 R37, R30, R2, 0x1, P6 ;  /* 0x000000021e257211 */ /* 0x000fe400030f0eff */
[----:B--2---:R-:W-:Y:S02]  /*6430*/  PRMT R25, R8, 0x7632, R25 ;  /* 0x0000763208197816 */ /* 0x004fe40000000019 */
[----:B------:R-:W-:Y:S02]  /*6440*/  IADD3 R8, R30, c[0x0][0x198], RZ ;  /* 0x000066001e087a10 */ /* 0x000fe40007ffe0ff */
[----:B---3--:R-:W-:Y:S01]  /*6450*/  PRMT R32, R12, 0x7632, R32 ;  /* 0x000076320c207816 */ /* 0x008fe20000000020 */
[----:B------:R-:W-:Y:S01]  /*6460*/  @P3 STG.E.U16 [R26.64], R25 ;  /* 0x000000191a003986 */ /* 0x000fe2000c101504 */
[----:B------:R-:W-:-:S02]  /*6470*/  ISETP.LT.AND P3, PT, R4, c[0x0][0x17c], !P0 ;  /* 0x00005f0004007a0c */ /* 0x000fc40004761270 */
[----:B------:R-:W-:Y:S01]  /*6480*/  LEA R38, P6, R8, R3, 0x1 ;  /* 0x0000000308267211 */ /* 0x000fe200078c08ff */
[----:B------:R-:W1:Y:S01]  /*6490*/  LDS.128 R24, [R42+0x800] ;  /* 0x000800002a187984 */ /* 0x000e620000000c00 */
[----:B------:R-:W-:Y:S02]  /*64a0*/  IADD3 R4, R0, 0xb, RZ ;  /* 0x0000000b00047810 */ /* 0x000fe40007ffe0ff */
[----:B------:R-:W-:Y:S01]  /*64b0*/  LEA.HI.X.SX32 R39, R8, R2, 0x1, P6 ;  /* 0x0000000208277211 */ /* 0x000fe200030f0eff */
[----:B------:R2:W-:Y:S01]  /*64c0*/  @P2 STG.E.U16 [R28.64], R12 ;  /* 0x0000000c1c002986 */ /* 0x0005e2000c101504 */
[----:B------:R-:W-:Y:S02]  /*64d0*/  ISETP.LT.AND P2, PT, R4, c[0x0][0x17c], !P0 ;  /* 0x00005f0004007a0c */ /* 0x000fe40004741270 */
[----:B------:R-:W-:Y:S01]  /*64e0*/  IADD3 R8, R8, c[0x0][0x198], RZ ;  /* 0x0000660008087a10 */ /* 0x000fe20007ffe0ff */
[----:B------:R-:W3:Y:S01]  /*64f0*/  LDS.128 R28, [R44+0x800] ;  /* 0x000800002c1c7984 */ /* 0x000ee20000000c00 */
[----:B------:R-:W-:-:S02]  /*6500*/  IADD3 R4, R0, 0xc, RZ ;  /* 0x0000000c00047810 */ /* 0x000fc40007ffe0ff */
[-C--:B------:R-:W-:Y:S01]  /*6510*/  LEA R40, P6, R8, R3.reuse, 0x1 ;  /* 0x0000000308287211 */ /* 0x080fe200078c08ff */
[----:B------:R5:W-:Y:S01]  /*6520*/  @P1 STG.E.U16 [R36.64], R32 ;  /* 0x0000002024001986 */ /* 0x000be2000c101504 */
[----:B------:R-:W-:Y:S02]  /*6530*/  ISETP.LT.AND P1, PT, R4, c[0x0][0x17c], !P0 ;  /* 0x00005f0004007a0c */ /* 0x000fe40004721270 */
[----:B------:R-:W-:Y:S01]  /*6540*/  IADD3 R4, R0, 0xd, RZ ;  /* 0x0000000d00047810 */ /* 0x000fe20007ffe0ff */
[----:B----4-:R4:W-:Y:S01]  /*6550*/  @P5 STG.E.U16 [R38.64], R16 ;  /* 0x0000001026005986 */ /* 0x0109e2000c101504 */
[C---:B--2---:R-:W-:Y:S02]  /*6560*/  IADD3 R12, R8.reuse, c[0x0][0x198], RZ ;  /* 0x00006600080c7a10 */ /* 0x044fe40007ffe0ff */
[----:B------:R-:W-:Y:S02]  /*6570*/  LEA.HI.X.SX32 R41, R8, R2, 0x1, P6 ;  /* 0x0000000208297211 */ /* 0x000fe400030f0eff */
[----:B------:R-:W-:-:S02]  /*6580*/  LEA R42, P6, R12, R3, 0x1 ;  /* 0x000000030c2a7211 */ /* 0x000fc400078c08ff */
[----:B------:R-:W-:Y:S02]  /*6590*/  ISETP.LT.AND P5, PT, R4, c[0x0][0x17c], !P0 ;  /* 0x00005f0004007a0c */ /* 0x000fe400047a1270 */
[----:B-----5:R-:W-:Y:S02]  /*65a0*/  PRMT R32, R16, 0x7632, R32 ;  /* 0x0000763210207816 */ /* 0x020fe40000000020 */
[----:B------:R-:W-:Y:S02]  /*65b0*/  IADD3 R8, R12, c[0x0][0x198], RZ ;  /* 0x000066000c087a10 */ /* 0x000fe40007ffe0ff */
[----:B------:R-:W-:Y:S01]  /*65c0*/  IADD3 R4, R0, 0xe, RZ ;  /* 0x0000000e00047810 */ /* 0x000fe20007ffe0ff */
[----:B------:R2:W-:Y:S01]  /*65d0*/  @P4 STG.E.U16 [R40.64], R32 ;  /* 0x0000002028004986 */ /* 0x0005e2000c101504 */
[----:B------:R-:W-:Y:S02]  /*65e0*/  LEA.HI.X.SX32 R43, R12, R2, 0x1, P6 ;  /* 0x000000020c2b7211 */ /* 0x000fe400030f0eff */
[----:B------:R-:W-:-:S02]  /*65f0*/  LEA R36, P6, R8, R3, 0x1 ;  /* 0x0000000308247211 */ /* 0x000fc400078c08ff */
[----:B------:R-:W-:Y:S01]  /*6600*/  ISETP.LT.AND P4, PT, R4, c[0x0][0x17c], !P0 ;  /* 0x00005f0004007a0c */ /* 0x000fe20004781270 */
[----:B0-----:R0:W-:Y:S01]  /*6610*/  @P3 STG.E.U16 [R42.64], R20 ;  /* 0x000000142a003986 */ /* 0x0011e2000c101504 */
[----:B------:R-:W-:Y:S02]  /*6620*/  IADD3 R12, R8, c[0x0][0x198], RZ ;  /* 0x00006600080c7a10 */ /* 0x000fe40007ffe0ff */
[----:B------:R-:W-:Y:S02]  /*6630*/  IADD3 R4, R0, 0xf, RZ ;  /* 0x0000000f00047810 */ /* 0x000fe40007ffe0ff */
[----:B------:R-:W-:Y:S02]  /*6640*/  LEA.HI.X.SX32 R37, R8, R2, 0x1, P6 ;  /* 0x0000000208257211 */ /* 0x000fe400030f0eff */
[----:B----4-:R-:W-:Y:S02]  /*6650*/  PRMT R16, R20, 0x7632, R16 ;  /* 0x0000763214107816 */ /* 0x010fe40000000010 */
[----:B------:R-:W-:-:S02]  /*6660*/  LEA R38, P6, R12, R3, 0x1 ;  /* 0x000000030c267211 */ /* 0x000fc400078c08ff */
[----:B------:R-:W-:Y:S01]  /*6670*/  ISETP.LT.AND P3, PT, R4, c[0x0][0x17c], !P0 ;  /* 0x00005f0004007a0c */ /* 0x000fe20004761270 */
[----:B------:R4:W-:Y:S01]  /*6680*/  @P2 STG.E.U16 [R36.64], R16 ;  /* 0x0000001024002986 */ /* 0x0009e2000c101504 */
[----:B------:R-:W-:Y:S02]  /*6690*/  IADD3 R8, R12, c[0x0][0x198], RZ ;  /* 0x000066000c087a10 */ /* 0x000fe40007ffe0ff */
[----:B------:R-:W-:Y:S02]  /*66a0*/  IADD3 R4, R0, 0x10, RZ ;  /* 0x0000001000047810 */ /* 0x000fe40007ffe0ff */
[----:B------:R-:W-:Y:S02]  /*66b0*/  LEA.HI.X.SX32 R39, R12, R2, 0x1, P6 ;  /* 0x000000020c277211 */ /* 0x000fe400030f0eff */
[----:B--2---:R-:W-:Y:S02]  /*66c0*/  LEA R40, P6, R8, R3, 0x1 ;  /* 0x0000000308287211 */ /* 0x004fe400078c08ff */
[----:B------:R-:W-:Y:S01]  /*66d0*/  ISETP.LT.AND P2, PT, R4, c[0x0][0x17c], !P0 ;  /* 0x00005f0004007a0c */ /* 0x000fe20004741270 */
[----:B-1----:R1:W-:Y:S01]  /*66e0*/  @P1 STG.E.U16 [R38.64], R24 ;  /* 0x0000001826001986 */ /* 0x0023e2000c101504 */
[----:B------:R-:W-:-:S02]  /*66f0*/  IADD3 R12, R8, c[0x0][0x198], RZ ;  /* 0x00006600080c7a10 */ /* 0x000fc40007ffe0ff */
[----:B------:R-:W-:Y:S02]  /*6700*/  IADD3 R4, R0, 0x11, RZ ;  /* 0x0000001100047810 */ /* 0x000fe40007ffe0ff */
[----:B------:R-:W-:Y:S02]  /*6710*/  LEA.HI.X.SX32 R41, R8, R2, 0x1, P6 ;  /* 0x0000000208297211 */ /* 0x000fe400030f0eff */
[----:B0-----:R-:W-:Y:S02]  /*6720*/  LEA R42, P6, R12, R3, 0x1 ;  /* 0x000000030c2a7211 */ /* 0x001fe400078c08ff */
[----:B------:R-:W-:Y:S02]  /*6730*/  PRMT R20, R24, 0x7632, R20 ;  /* 0x0000763218147816 */ /* 0x000fe40000000014 */
[----:B------:R-:W-:Y:S02]  /*6740*/  ISETP.LT.AND P1, PT, R4, c[0x0][0x17c], !P0 ;  /* 0x00005f0004007a0c */ /* 0x000fe40004721270 */
[----:B------:R-:W-:Y:S01]  /*6750*/  IADD3 R8, R12, c[0x0][0x198], RZ ;  /* 0x000066000c087a10 */ /* 0x000fe20007ffe0ff */
[----:B------:R0:W-:Y:S01]  /*6760*/  @P5 STG.E.U16 [R40.64], R20 ;  /* 0x0000001428005986 */ /* 0x0001e2000c101504 */
[----:B------:R-:W-:-:S02]  /*6770*/  IADD3 R4, R0, 0x12, RZ ;  /* 0x0000001200047810 */ /* 0x000fc40007ffe0ff */
[-C--:B------:R-:W-:Y:S02]  /*6780*/  LEA.HI.X.SX32 R43, R12, R2.reuse, 0x1, P6 ;  /* 0x000000020c2b7211 */ /* 0x080fe400030f0eff */
[----:B----4-:R-:W-:Y:S02]  /*6790*/  LEA R36, P6, R8, R3, 0x1 ;  /* 0x0000000308247211 */ /* 0x010fe400078c08ff */
[----:B------:R-:W-:Y:S01]  /*67a0*/  ISETP.LT.AND P5, PT, R4, c[0x0][0x17c], !P0 ;  /* 0x00005f0004007a0c */ /* 0x000fe200047a1270 */
[----:B---3--:R2:W-:Y:S01]  /*67b0*/  @P4 STG.E.U16 [R42.64], R28 ;  /* 0x0000001c2a004986 */ /* 0x0085e2000c101504 */
[----:B------:R-:W-:Y:S02]  /*67c0*/  IADD3 R12, R8, c[0x0][0x198], RZ ;  /* 0x00006600080c7a10 */ /* 0x000fe40007ffe0ff */
[----:B------:R-:W-:Y:S02]  /*67d0*/  IADD3 R4, R0, 0x13, RZ ;  /* 0x0000001300047810 */ /* 0x000fe40007ffe0ff */
[----:B------:R-:W-:-:S02]  /*67e0*/  LEA.HI.X.SX32 R37, R8, R2, 0x1, P6 ;  /* 0x0000000208257211 */ /* 0x000fc400030f0eff */
[----:B------:R-:W-:Y:S02]  /*67f0*/  PRMT R16, R28, 0x7632, R16 ;  /* 0x000076321c107816 */ /* 0x000fe40000000010 */
[----:B-1----:R-:W-:Y:S02]  /*6800*/  LEA R38, P6, R12, R3, 0x1 ;  /* 0x000000030c267211 */ /* 0x002fe400078c08ff */
[----:B------:R-:W-:Y:S01]  /*6810*/  ISETP.LT.AND P4, PT, R4, c[0x0][0x17c], !P0 ;  /* 0x00005f0004007a0c */ /* 0x000fe20004781270 */
[----:B------:R1:W-:Y:S01]  /*6820*/  @P3 STG.E.U16 [R36.64], R16 ;  /* 0x0000001024003986 */ /* 0x0003e2000c101504 */
[----:B------:R-:W-:Y:S02]  /*6830*/  IADD3 R8, R12, c[0x0][0x198], RZ ;  /* 0x000066000c087a10 */ /* 0x000fe40007ffe0ff */
[----:B------:R-:W-:Y:S02]  /*6840*/  IADD3 R4, R0, 0x14, RZ ;  /* 0x0000001400047810 */ /* 0x000fe40007ffe0ff */
[----:B------:R-:W-:-:S02]  /*6850*/  LEA.HI.X.SX32 R39, R12, R2, 0x1, P6 ;  /* 0x000000020c277211 */ /* 0x000fc400030f0eff */
[-C--:B0-----:R-:W-:Y:S02]  /*6860*/  LEA R40, P6, R8, R3.reuse, 0x1 ;  /* 0x0000000308287211 */ /* 0x081fe400078c08ff */
[----:B------:R-:W-:Y:S01]  /*6870*/  ISETP.LT.AND P3, PT, R4, c[0x0][0x17c], !P0 ;  /* 0x00005f0004007a0c */ /* 0x000fe20004761270 */
[----:B------:R0:W-:Y:S01]  /*6880*/  @P2 STG.E.U16 [R38.64], R33 ;  /* 0x0000002126002986 */ /* 0x0001e2000c101504 */
[----:B------:R-:W-:Y:S02]  /*6890*/  IADD3 R12, R8, c[0x0][0x198], RZ ;  /* 0x00006600080c7a10 */ /* 0x000fe40007ffe0ff */
[----:B------:R-:W-:Y:S02]  /*68a0*/  IADD3 R4, R0, 0x15, RZ ;  /* 0x0000001500047810 */ /* 0x000fe40007ffe0ff */
[----:B------:R-:W-:Y:S02]  /*68b0*/  LEA.HI.X.SX32 R41, R8, R2, 0x1, P6 ;  /* 0x0000000208297211 */ /* 0x000fe400030f0eff */
[----:B--2---:R-:W-:-:S02]  /*68c0*/  LEA R42, P6, R12, R3, 0x1 ;  /* 0x000000030c2a7211 */ /* 0x004fc400078c08ff */
[----:B------:R-:W-:Y:S02]  /*68d0*/  PRMT R20, R33, 0x7632, R20 ;  /* 0x0000763221147816 */ /* 0x000fe40000000014 */
[----:B------:R-:W-:Y:S02]  /*68e0*/  ISETP.LT.AND P2, PT, R4, c[0x0][0x17c], !P0 ;  /* 0x00005f0004007a0c */ /* 0x000fe40004741270 */
[----:B------:R-:W-:Y:S01]  /*68f0*/  IADD3 R8, R12, c[0x0][0x198], RZ ;  /* 0x000066000c087a10 */ /* 0x000fe20007ffe0ff */
[----:B------:R-:W-:Y:S01]  /*6900*/  @P1 STG.E.U16 [R40.64], R20 ;  /* 0x0000001428001986 */ /* 0x000fe2000c101504 */
[----:B------:R-:W-:Y:S02]  /*6910*/  IADD3 R4, R0, 0x16, RZ ;  /* 0x0000001600047810 */ /* 0x000fe40007ffe0ff */
[----:B------:R-:W-:Y:S02]  /*6920*/  LEA.HI.X.SX32 R43, R12, R2, 0x1, P6 ;  /* 0x000000020c2b7211 */ /* 0x000fe400030f0eff */
[----:B-1----:R-:W-:-:S02]  /*6930*/  LEA R36, P6, R8, R3, 0x1 ;  /* 0x0000000308247211 */ /* 0x002fc400078c08ff */
[----:B------:R-:W-:Y:S01]  /*6940*/  ISETP.LT.AND P1, PT, R4, c[0x0][0x17c], !P0 ;  /* 0x00005f0004007a0c */ /* 0x000fe20004721270 */
[----:B------:R1:W-:Y:S01]  /*6950*/  @P5 STG.E.U16 [R42.64], R5 ;  /* 0x000000052a005986 */ /* 0x0003e2000c101504 */
[----:B------:R-:W-:Y:S02]  /*6960*/  IADD3 R12, R8, c[0x0][0x198], RZ ;  /* 0x00006600080c7a10 */ /* 0x000fe40007ffe0ff */
[----:B------:R-:W-:Y:S02]  /*6970*/  IADD3 R4, R0, 0x17, RZ ;  /* 0x0000001700047810 */ /* 0x000fe40007ffe0ff */
[----:B------:R-:W-:Y:S02]  /*6980*/  LEA.HI.X.SX32 R37, R8, R2, 0x1, P6 ;  /* 0x0000000208257211 */ /* 0x000fe400030f0eff */
[----:B------:R-:W-:Y:S02]  /*6990*/  PRMT R16, R5, 0x7632, R16 ;  /* 0x0000763205107816 */ /* 0x000fe40000000010 */
[----:B------:R-:W-:-:S02]  /*69a0*/  LEA R32, P6, R12, R3, 0x1 ;  /* 0x000000030c207211 */ /* 0x000fc400078c08ff */
[----:B------:R-:W-:Y:S01]  /*69b0*/  ISETP.LT.AND P5, PT, R4, c[0x0][0x17c], !P0 ;  /* 0x00005f0004007a0c */ /* 0x000fe200047a1270 */
[----:B------:R2:W-:Y:S01]  /*69c0*/  @P4 STG.E.U16 [R36.64], R16 ;  /* 0x0000001024004986 */ /* 0x0005e2000c101504 */
[----:B------:R-:W-:Y:S02]  /*69d0*/  IADD3 R4, R0, 0x18, RZ ;  /* 0x0000001800047810 */ /* 0x000fe40007ffe0ff */
[C---:B------:R-:W-:Y:S02]  /*69e0*/  IADD3 R8, R12.reuse, c[0x0][0x198], RZ ;  /* 0x000066000c087a10 */ /* 0x040fe40007ffe0ff */
[----:B0-----:R-:W-:Y:S02]  /*69f0*/  LEA.HI.X.SX32 R33, R12, R2, 0x1, P6 ;  /* 0x000000020c217211 */ /* 0x001fe400030f0eff */
[----:B------:R-:W-:Y:S02]  /*6a00*/  ISETP.LT.AND P4, PT, R4, c[0x0][0x17c], !P0 ;  /* 0x00005f0004007a0c */ /* 0x000fe40004781270 */
[----:B-1----:R-:W-:Y:S01]  /*6a10*/  IADD3 R5, R0, 0x19, RZ ;  /* 0x0000001900057810 */ /* 0x002fe20007ffe0ff */
[----:B------:R0:W-:Y:S01]  /*6a20*/  @P3 STG.E.U16 [R32.64], R9 ;  /* 0x0000000920003986 */ /* 0x0001e2000c101504 */
[----:B------:R-:W-:-:S02]  /*6a30*/  LEA R4, P6, R8, R3, 0x1 ;  /* 0x0000000308047211 */ /* 0x000fc400078c08ff */
[C---:B------:R-:W-:Y:S02]  /*6a40*/  IADD3 R12, R8.reuse, c[0x0][0x198], RZ ;  /* 0x00006600080c7a10 */ /* 0x040fe40007ffe0ff */
[----:B------:R-:W-:Y:S02]  /*6a50*/  ISETP.LT.AND P3, PT, R5, c[0x0][0x17c], !P0 ;  /* 0x00005f0005007a0c */ /* 0x000fe40004761270 */
[----:B------:R-:W-:Y:S02]  /*6a60*/  LEA.HI.X.SX32 R5, R8, R2, 0x1, P6 ;  /* 0x0000000208057211 */ /* 0x000fe400030f0eff */
[----:B------:R-:W-:Y:S02]  /*6a70*/  PRMT R20, R9, 0x7632, R20 ;  /* 0x0000763209147816 */ /* 0x000fe40000000014 */
[----:B------:R-:W-:Y:S02]  /*6a80*/  LEA R38, P6, R12, R3, 0x1 ;  /* 0x000000030c267211 */ /* 0x000fe400078c08ff */
[----:B------:R-:W-:Y:S01]  /*6a90*/  IADD3 R8, R0, 0x1a, RZ ;  /* 0x0000001a00087810 */ /* 0x000fe20007ffe0ff */
[----:B------:R1:W-:Y:S01]  /*6aa0*/  @P2 STG.E.U16 [R4.64], R20 ;  /* 0x0000001404002986 */ /* 0x0003e2000c101504 */
[----:B--2---:R-:W-:-:S02]  /*6ab0*/  IADD3 R16, R12, c[0x0][0x198], RZ ;  /* 0x000066000c107a10 */ /* 0x004fc40007ffe0ff */
[-C--:B------:R-:W-:Y:S02]  /*6ac0*/  LEA.HI.X.SX32 R39, R12, R2.reuse, 0x1, P6 ;  /* 0x000000020c277211 */ /* 0x080fe400030f0eff */
[----:B------:R-:W-:Y:S02]  /*6ad0*/  ISETP.LT.AND P2, PT, R8, c[0x0][0x17c], !P0 ;  /* 0x00005f0008007a0c */ /* 0x000fe40004741270 */
[----:B------:R-:W-:Y:S01]  /*6ae0*/  LEA R36, P6, R16, R3, 0x1 ;  /* 0x0000000310247211 */ /* 0x000fe200078c08ff */
[----:B------:R2:W-:Y:S01]  /*6af0*/  @P1 STG.E.U16 [R38.64], R13 ;  /* 0x0000000d26001986 */ /* 0x0005e2000c101504 */
[----:B------:R-:W-:Y:S02]  /*6b00*/  IADD3 R8, R0, 0x1b, RZ ;  /* 0x0000001b00087810 */ /* 0x000fe40007ffe0ff */
[C---:B0-----:R-:W-:Y:S02]  /*6b10*/  IADD3 R9, R16.reuse, c[0x0][0x198], RZ ;  /* 0x0000660010097a10 */ /* 0x041fe40007ffe0ff */
[----:B------:R-:W-:-:S02]  /*6b20*/  LEA.HI.X.SX32 R37, R16, R2, 0x1, P6 ;  /* 0x0000000210257211 */ /* 0x000fc400030f0eff */
[----:B------:R-:W-:Y:S02]  /*6b30*/  ISETP.LT.AND P1, PT, R8, c[0x0][0x17c], !P0 ;  /* 0x00005f0008007a0c */ /* 0x000fe40004721270 */
[----:B------:R-:W-:Y:S02]  /*6b40*/  LEA R8, P6, R9, R3, 0x1 ;  /* 0x0000000309087211 */ /* 0x000fe400078c08ff */
[----:B------:R-:W-:Y:S02]  /*6b50*/  PRMT R24, R13, 0x7632, R24 ;  /* 0x000076320d187816 */ /* 0x000fe40000000018 */
[C---:B------:R-:W-:Y:S02]  /*6b60*/  IADD3 R16, R9.reuse, c[0x0][0x198], RZ ;  /* 0x0000660009107a10 */ /* 0x040fe40007ffe0ff */
[----:B------:R-:W-:Y:S01]  /*6b70*/  LEA.HI.X.SX32 R9, R9, R2, 0x1, P6 ;  /* 0x0000000209097211 */ /* 0x000fe200030f0eff */
[----:B------:R0:W-:Y:S01]  /*6b80*/  @P5 STG.E.U16 [R36.64], R24 ;  /* 0x0000001824005986 */ /* 0x0001e2000c101504 */
[----:B-1----:R-:W-:-:S02]  /*6b90*/  IADD3 R5, R0, 0x1d, RZ ;  /* 0x0000001d00057810 */ /* 0x002fc40007ffe0ff */
[----:B------:R-:W-:Y:S01]  /*6ba0*/  IADD3 R12, R0, 0x1c, RZ ;  /* 0x0000001c000c7810 */ /* 0x000fe20007ffe0ff */
[----:B------:R1:W-:Y:S01]  /*6bb0*/  @P4 STG.E.U16 [R8.64], R17 ;  /* 0x0000001108004986 */ /* 0x0003e2000c101504 */
[C---:B------:R-:W-:Y:S02]  /*6bc0*/  LEA R4, P6, R16.reuse, R3, 0x1 ;  /* 0x0000000310047211 */ /* 0x040fe400078c08ff */
[----:B--2---:R-:W-:Y:S02]  /*6bd0*/  IADD3 R13, R16, c[0x0][0x198], RZ ;  /* 0x00006600100d7a10 */ /* 0x004fe40007ffe0ff */
[----:B------:R-:W-:Y:S02]  /*6be0*/  ISETP.LT.AND P4, PT, R5, c[0x0][0x17c], !P0 ;  /* 0x00005f0005007a0c */ /* 0x000fe40004781270 */
[----:B------:R-:W-:Y:S02]  /*6bf0*/  ISETP.LT.AND P5, PT, R12, c[0x0][0x17c], !P0 ;  /* 0x00005f000c007a0c */ /* 0x000fe400047a1270 */
[----:B------:R-:W-:-:S02]  /*6c00*/  LEA.HI.X.SX32 R5, R16, R2, 0x1, P6 ;  /* 0x0000000210057211 */ /* 0x000fc400030f0eff */
[CC--:B------:R-:W-:Y:S02]  /*6c10*/  LEA R12, P6, R13.reuse, R3.reuse, 0x1 ;  /* 0x000000030d0c7211 */ /* 0x0c0fe400078c08ff */
[----:B------:R-:W-:Y:S02]  /*6c20*/  IADD3 R20, R13, c[0x0][0x198], RZ ;  /* 0x000066000d147a10 */ /* 0x000fe40007ffe0ff */
[----:B0-----:R-:W-:Y:S02]  /*6c30*/  PRMT R24, R17, 0x7632, R24 ;  /* 0x0000763211187816 */ /* 0x001fe40000000018 */
[----:B------:R-:W-:Y:S02]  /*6c40*/  LEA.HI.X.SX32 R13, R13, R2, 0x1, P6 ;  /* 0x000000020d0d7211 */ /* 0x000fe400030f0eff */
[----:B------:R-:W-:Y:S01]  /*6c50*/  LEA R32, P6, R20, R3, 0x1 ;  /* 0x0000000314207211 */ /* 0x000fe200078c08ff */
[----:B------:R0:W-:Y:S01]  /*6c60*/  @P3 STG.E.U16 [R4.64], R24 ;  /* 0x0000001804003986 */ /* 0x0001e2000c101504 */
[----:B-1----:R-:W-:-:S02]  /*6c70*/  IADD3 R8, R0, 0x1f, RZ ;  /* 0x0000001f00087810 */ /* 0x002fc40007ffe0ff */
[C---:B------:R-:W-:Y:S01]  /*6c80*/  IADD3 R9, R20.reuse, c[0x0][0x198], RZ ;  /* 0x0000660014097a10 */ /* 0x040fe20007ffe0ff */
[----:B------:R1:W-:Y:S01]  /*6c90*/  @P2 STG.E.U16 [R12.64], R21 ;  /* 0x000000150c002986 */ /* 0x0003e2000c101504 */
[----:B------:R-:W-:Y:S02]  /*6ca0*/  LEA.HI.X.SX32 R33, R20, R2, 0x1, P6 ;  /* 0x0000000214217211 */ /* 0x000fe400030f0eff */
[----:B------:R-:W-:Y:S02]  /*6cb0*/  ISETP.LT.AND P2, PT, R8, c[0x0][0x17c], !P0 ;  /* 0x00005f0008007a0c */ /* 0x000fe40004741270 */
[----:B------:R-:W-:Y:S02]  /*6cc0*/  LEA R8, P6, R9, R3, 0x1 ;  /* 0x0000000309087211 */ /* 0x000fe400078c08ff */
[----:B------:R-:W-:Y:S02]  /*6cd0*/  IADD3 R16, R0, 0x1e, RZ ;  /* 0x0000001e00107810 */ /* 0x000fe40007ffe0ff */
[----:B------:R-:W-:-:S02]  /*6ce0*/  PRMT R20, R21, 0x7632, R20 ;  /* 0x0000763215147816 */ /* 0x000fc40000000014 */
[C---:B------:R-:W-:Y:S02]  /*6cf0*/  IADD3 R17, R9.reuse, c[0x0][0x198], RZ ;  /* 0x0000660009117a10 */ /* 0x040fe40007ffe0ff */
[----:B------:R-:W-:Y:S01]  /*6d00*/  LEA.HI.X.SX32 R9, R9, R2, 0x1, P6 ;  /* 0x0000000209097211 */ /* 0x000fe200030f0eff */
[----:B------:R-:W-:Y:S01]  /*6d10*/  @P1 STG.E.U16 [R32.64], R20 ;  /* 0x0000001420001986 */ /* 0x000fe2000c101504 */
[----:B0-----:R-:W-:Y:S02]  /*6d20*/  IADD3 R5, R0, 0x21, RZ ;  /* 0x0000002100057810 */ /* 0x001fe40007ffe0ff */
[----:B------:R-:W-:Y:S01]  /*6d30*/  ISETP.LT.AND P3, PT, R16, c[0x0][0x17c], !P0 ;  /* 0x00005f0010007a0c */ /* 0x000fe20004761270 */
[----:B------:R0:W-:Y:S01]  /*6d40*/  @P5 STG.E.U16 [R8.64], R25 ;  /* 0x0000001908005986 */ /* 0x0001e2000c101504 */
[----:B------:R-:W-:Y:S02]  /*6d50*/  LEA R4, P6, R17, R3, 0x1 ;  /* 0x0000000311047211 */ /* 0x000fe400078c08ff */
[----:B------:R-:W-:-:S02]  /*6d60*/  IADD3 R16, R0, 0x20, RZ ;  /* 0x0000002000107810 */ /* 0x000fc40007ffe0ff */
[----:B-1----:R-:W-:Y:S02]  /*6d70*/  IADD3 R13, R17, c[0x0][0x198], RZ ;  /* 0x00006600110d7a10 */ /* 0x002fe40007ffe0ff */
[----:B------:R-:W-:Y:S02]  /*6d80*/  ISETP.LT.AND P5, PT, R5, c[0x0][0x17c], !P0 ;  /* 0x00005f0005007a0c */ /* 0x000fe400047a1270 */
[----:B------:R-:W-:Y:S02]  /*6d90*/  LEA.HI.X.SX32 R5, R17, R2, 0x1, P6 ;  /* 0x0000000211057211 */ /* 0x000fe400030f0eff */
[----:B------:R-:W-:Y:S02]  /*6da0*/  PRMT R21, R25, 0x7632, R21 ;  /* 0x0000763219157816 */ /* 0x000fe40000000015 */
[----:B------:R-:W-:Y:S02]  /*6db0*/  ISETP.LT.AND P1, PT, R16, c[0x0][0x17c], !P0 ;  /* 0x00005f0010007a0c */ /* 0x000fe40004721270 */
[----:B------:R-:W-:Y:S01]  /*6dc0*/  LEA R12, P6, R13, R3, 0x1 ;  /* 0x000000030d0c7211 */ /* 0x000fe200078c08ff */
[----:B------:R1:W-:Y:S01]  /*6dd0*/  @P4 STG.E.U16 [R4.64], R21 ;  /* 0x0000001504004986 */ /* 0x0003e2000c101504 */
[----:B------:R-:W-:-:S02]  /*6de0*/  IADD3 R16, R0, 0x22, RZ ;  /* 0x0000002200107810 */ /* 0x000fc40007ffe0ff */
[C---:B------:R-:W-:Y:S02]  /*6df0*/  IADD3 R17, R13.reuse, c[0x0][0x198], RZ ;  /* 0x000066000d117a10 */ /* 0x040fe40007ffe0ff */
[----:B------:R-:W-:Y:S02]  /*6e00*/  LEA.HI.X.SX32 R13, R13, R2, 0x1, P6 ;  /* 0x000000020d0d7211 */ /* 0x000fe400030f0eff */
[----:B------:R-:W-:Y:S02]  /*6e10*/  ISETP.LT.AND P4, PT, R16, c[0x0][0x17c], !P0 ;  /* 0x00005f0010007a0c */ /* 0x000fe40004781270 */
[C---:B------:R-:W-:Y:S01]  /*6e20*/  LEA R16, P6, R17.reuse, R3, 0x1 ;  /* 0x0000000311107211 */ /* 0x040fe200078c08ff */
[----:B------:R2:W-:Y:S01]  /*6e30*/  @P3 STG.E.U16 [R12.64], R29 ;  /* 0x0000001d0c003986 */ /* 0x0005e2000c101504 */
[----:B0-----:R-:W-:Y:S02]  /*6e40*/  IADD3 R8, R0, 0x23, RZ ;  /* 0x0000002300087810 */ /* 0x001fe40007ffe0ff */
[----:B------:R-:W-:-:S02]  /*6e50*/  IADD3 R9, R17, c[0x0][0x198], RZ ;  /* 0x0000660011097a10 */ /* 0x000fc40007ffe0ff */
[-C--:B------:R-:W-:Y:S02]  /*6e60*/  LEA.HI.X.SX32 R17, R17, R2.reuse, 0x1, P6 ;  /* 0x0000000211117211 */ /* 0x080fe400030f0eff */
[----:B------:R-:W-:Y:S02]  /*6e70*/  ISETP.LT.AND P3, PT, R8, c[0x0][0x17c], !P0 ;  /* 0x00005f0008007a0c */ /* 0x000fe40004761270 */
[----:B------:R-:W-:Y:S02]  /*6e80*/  LEA R8, P6, R9, R3, 0x1 ;  /* 0x0000000309087211 */ /* 0x000fe400078c08ff */
[----:B------:R-:W-:Y:S02]  /*6e90*/  PRMT R24, R29, 0x7632, R24 ;  /* 0x000076321d187816 */ /* 0x000fe40000000018 */
[C---:B-1----:R-:W-:Y:S02]  /*6ea0*/  IADD3 R21, R9.reuse, c[0x0][0x198], RZ ;  /* 0x0000660009157a10 */ /* 0x042fe40007ffe0ff */
[----:B------:R-:W-:Y:S01]  /*6eb0*/  LEA.HI.X.SX32 R9, R9, R2, 0x1, P6 ;  /* 0x0000000209097211 */ /* 0x000fe200030f0eff */
[----:B------:R0:W-:Y:S01]  /*6ec0*/  @P2 STG.E.U16 [R16.64], R24 ;  /* 0x0000001810002986 */ /* 0x0001e2000c101504 */
[----:B------:R-:W-:-:S02]  /*6ed0*/  IADD3 R5, R0, 0x25, RZ ;  /* 0x0000002500057810 */ /* 0x000fc40007ffe0ff */
[CC--:B------:R-:W-:Y:S01]  /*6ee0*/  LEA R4, P6, R21.reuse, R3.reuse, 0x1 ;  /* 0x0000000315047211 */ /* 0x0c0fe200078c08ff */
[----:B------:R1:W-:Y:S01]  /*6ef0*/  @P1 STG.E.U16 [R8.64], R34 ;  /* 0x0000002208001986 */ /* 0x0003e2000c101504 */
[----:B--2---:R-:W-:Y:S02]  /*6f00*/  IADD3 R13, R21, c[0x0][0x198], RZ ;  /* 0x00006600150d7a10 */ /* 0x004fe40007ffe0ff */
[----:B------:R-:W-:Y:S02]  /*6f10*/  ISETP.LT.AND P1, PT, R5, c[0x0][0x17c], !P0 ;  /* 0x00005f0005007a0c */ /* 0x000fe40004721270 */
[----:B------:R-:W-:Y:S02]  /*6f20*/  LEA.HI.X.SX32 R5, R21, R2, 0x1, P6 ;  /* 0x0000000215057211 */ /* 0x000fe400030f0eff */
[----:B------:R-:W-:Y:S02]  /*6f30*/  PRMT R21, R34, 0x7632, R21 ;  /* 0x0000763222157816 */ /* 0x000fe40000000015 */
[----:B------:R-:W-:-:S02]  /*6f40*/  LEA R12, P6, R13, R3, 0x1 ;  /* 0x000000030d0c7211 */ /* 0x000fc400078c08ff */
[C---:B0-----:R-:W-:Y:S01]  /*6f50*/  IADD3 R16, R0.reuse, 0x26, RZ ;  /* 0x0000002600107810 */ /* 0x041fe20007ffe0ff */
[----:B------:R0:W-:Y:S01]  /*6f60*/  @P5 STG.E.U16 [R4.64], R21 ;  /* 0x0000001504005986 */ /* 0x0001e2000c101504 */
[C---:B------:R-:W-:Y:S02]  /*6f70*/  IADD3 R17, R13.reuse, c[0x0][0x198], RZ ;  /* 0x000066000d117a10 */ /* 0x040fe40007ffe0ff */
[----:B------:R-:W-:Y:S02]  /*6f80*/  IADD3 R20, R0, 0x24, RZ ;  /* 0x0000002400147810 */ /* 0x000fe40007ffe0ff */
[----:B------:R-:W-:Y:S02]  /*6f90*/  LEA.HI.X.SX32 R13, R13, R2, 0x1, P6 ;  /* 0x000000020d0d7211 */ /* 0x000fe400030f0eff */
[----:B------:R-:W-:Y:S02]  /*6fa0*/  ISETP.LT.AND P5, PT, R16, c[0x0][0x17c], !P0 ;  /* 0x00005f0010007a0c */ /* 0x000fe400047a1270 */
[----:B------:R-:W-:Y:S01]  /*6fb0*/  LEA R16, P6, R17, R3, 0x1 ;  /* 0x0000000311107211 */ /* 0x000fe200078c08ff */
[----:B------:R2:W-:Y:S01]  /*6fc0*/  @P4 STG.E.U16 [R12.64], R6 ;  /* 0x000000060c004986 */ /* 0x0005e2000c101504 */
[----:B-1----:R-:W-:-:S02]  /*6fd0*/  IADD3 R8, R0, 0x27, RZ ;  /* 0x0000002700087810 */ /* 0x002fc40007ffe0ff */
[----:B------:R-:W-:Y:S02]  /*6fe0*/  ISETP.LT.AND P2, PT, R20, c[0x0][0x17c], !P0 ;  /* 0x00005f0014007a0c */ /* 0x000fe40004741270 */
[C---:B------:R-:W-:Y:S02]  /*6ff0*/  IADD3 R9, R17.reuse, c[0x0][0x198], RZ ;  /* 0x0000660011097a10 */ /* 0x040fe40007ffe0ff */
[----:B------:R-:W-:Y:S02]  /*7000*/  LEA.HI.X.SX32 R17, R17, R2, 0x1, P6 ;  /* 0x0000000211117211 */ /* 0x000fe400030f0eff */
[----:B------:R-:W-:Y:S02]  /*7010*/  ISETP.LT.AND P4, PT, R8, c[0x0][0x17c], !P0 ;  /* 0x00005f0008007a0c */ /* 0x000fe40004781270 */
[----:B------:R-:W-:Y:S02]  /*7020*/  LEA R8, P6, R9, R3, 0x1 ;  /* 0x0000000309087211 */ /* 0x000fe400078c08ff */
[----:B------:R-:W-:-:S02]  /*7030*/  PRMT R24, R6, 0x7632, R24 ;  /* 0x0000763206187816 */ /* 0x000fc40000000018 */
[C---:B0-----:R-:W-:Y:S02]  /*7040*/  IADD3 R21, R9.reuse, c[0x0][0x198], RZ ;  /* 0x0000660009157a10 */ /* 0x041fe40007ffe0ff */
[----:B------:R-:W-:Y:S01]  /*7050*/  LEA.HI.X.SX32 R9, R9, R2, 0x1, P6 ;  /* 0x0000000209097211 */ /* 0x000fe200030f0eff */
[----:B------:R0:W-:Y:S01]  /*7060*/  @P3 STG.E.U16 [R16.64], R24 ;  /* 0x0000001810003986 */ /* 0x0001e2000c101504 */
[----:B------:R-:W-:Y:S02]  /*7070*/  IADD3 R5, R0, 0x29, RZ ;  /* 0x0000002900057810 */ /* 0x000fe40007ffe0ff */
[C---:B------:R-:W-:Y:S01]  /*7080*/  LEA R4, P6, R21.reuse, R3, 0x1 ;  /* 0x0000000315047211 */ /* 0x040fe200078c08ff */
[----:B------:R1:W-:Y:S01]  /*7090*/  @P2 STG.E.U16 [R8.64], R10 ;  /* 0x0000000a08002986 */ /* 0x0003e2000c101504 */
[----:B--2---:R-:W-:Y:S02]  /*70a0*/  IADD3 R13, R21, c[0x0][0x198], RZ ;  /* 0x00006600150d7a10 */ /* 0x004fe40007ffe0ff */
[----:B------:R-:W-:-:S02]  /*70b0*/  ISETP.LT.AND P2, PT, R5, c[0x0][0x17c], !P0 ;  /* 0x00005f0005007a0c */ /* 0x000fc40004741270 */
[-C--:B------:R-:W-:Y:S02]  /*70c0*/  LEA.HI.X.SX32 R5, R21, R2.reuse, 0x1, P6 ;  /* 0x0000000215057211 */ /* 0x080fe400030f0eff */
[CC--:B------:R-:W-:Y:S02]  /*70d0*/  LEA R12, P6, R13.reuse, R3.reuse, 0x1 ;  /* 0x000000030d0c7211 */ /* 0x0c0fe400078c08ff */
[C---:B0-----:R-:W-:Y:S02]  /*70e0*/  IADD3 R17, R13.reuse, c[0x0][0x198], RZ ;  /* 0x000066000d117a10 */ /* 0x041fe40007ffe0ff */
[----:B------:R-:W-:Y:S02]  /*70f0*/  IADD3 R20, R0, 0x28, RZ ;  /* 0x0000002800147810 */ /* 0x000fe40007ffe0ff */
[----:B------:R-:W-:Y:S02]  /*7100*/  LEA.HI.X.SX32 R13, R13, R2, 0x1, P6 ;  /* 0x000000020d0d7211 */ /* 0x000fe400030f0eff */
[----:B------:R-:W-:-:S02]  /*7110*/  LEA R16, P6, R17, R3, 0x1 ;  /* 0x0000000311107211 */ /* 0x000fc400078c08ff */
[----:B------:R-:W-:Y:S02]  /*7120*/  ISETP.LT.AND P3, PT, R20, c[0x0][0x17c], !P0 ;  /* 0x00005f0014007a0c */ /* 0x000fe40004761270 */
[C---:B-1----:R-:W-:Y:S02]  /*7130*/  IADD3 R9, R17.reuse, c[0x0][0x198], RZ ;  /* 0x0000660011097a10 */ /* 0x042fe40007ffe0ff */
[----:B------:R-:W-:Y:S02]  /*7140*/  LEA.HI.X.SX32 R17, R17, R2, 0x1, P6 ;  /* 0x0000000211117211 */ /* 0x000fe400030f0eff */
[----:B------:R-:W-:Y:S02]  /*7150*/  PRMT R20, R10, 0x7632, R20 ;  /* 0x000076320a147816 */ /* 0x000fe40000000014 */
[C---:B------:R-:W-:Y:S02]  /*7160*/  LEA R8, P6, R9.reuse, R3, 0x1 ;  /* 0x0000000309087211 */ /* 0x040fe400078c08ff */
[----:B------:R-:W-:Y:S01]  /*7170*/  PRMT R21, R14, 0x7632, R21 ;  /* 0x000076320e157816 */ /* 0x000fe20000000015 */
[----:B------:R0:W-:Y:S01]  /*7180*/  @P1 STG.E.U16 [R4.64], R20 ;  /* 0x0000001404001986 */ /* 0x0001e2000c101504 */
[----:B------:R-:W-:-:S02]  /*7190*/  IADD3 R10, R9, c[0x0][0x198], RZ ;  /* 0x00006600090a7a10 */ /* 0x000fc40007ffe0ff */
[----:B------:R-:W-:Y:S01]  /*71a0*/  IADD3 R6, R0, 0x2a, RZ ;  /* 0x0000002a00067810 */ /* 0x000fe20007ffe0ff */
[----:B------:R1:W-:Y:S01]  /*71b0*/  @P5 STG.E.U16 [R12.64], R14 ;  /* 0x0000000e0c005986 */ /* 0x0003e2000c101504 */
[----:B------:R-:W-:Y:S02]  /*71c0*/  LEA.HI.X.SX32 R9, R9, R2, 0x1, P6 ;  /* 0x0000000209097211 */ /* 0x000fe400030f0eff */
[----:B------:R-:W-:Y:S01]  /*71d0*/  ISETP.LT.AND P1, PT, R6, c[0x0][0x17c], !P0 ;  /* 0x00005f0006007a0c */ /* 0x000fe20004721270 */
[----:B------:R2:W-:Y:S01]  /*71e0*/  @P4 STG.E.U16 [R16.64], R21 ;  /* 0x0000001510004986 */ /* 0x0005e2000c101504 */
[C---:B------:R-:W-:Y:S02]  /*71f0*/  IADD3 R6, R0.reuse, 0x2b, RZ ;  /* 0x0000002b00067810 */ /* 0x040fe40007ffe0ff */
[----:B0-----:R-:W-:Y:S01]  /*7200*/  IADD3 R5, R0, 0x2d, RZ ;  /* 0x0000002d00057810 */ /* 0x001fe20007ffe0ff */
[----:B------:R0:W-:Y:S01]  /*7210*/  @P3 STG.E.U16 [R8.64], R18 ;  /* 0x0000001208003986 */ /* 0x0001e2000c101504 */
[----:B------:R-:W-:-:S02]  /*7220*/  LEA R4, P6, R10, R3, 0x1 ;  /* 0x000000030a047211 */ /* 0x000fc400078c08ff */
[C---:B-1----:R-:W-:Y:S02]  /*7230*/  IADD3 R13, R10.reuse, c[0x0][0x198], RZ ;  /* 0x000066000a0d7a10 */ /* 0x042fe40007ffe0ff */
[----:B------:R-:W-:Y:S02]  /*7240*/  ISETP.LT.AND P3, PT, R5, c[0x0][0x17c], !P0 ;  /* 0x00005f0005007a0c */ /* 0x000fe40004761270 */
[----:B------:R-:W-:Y:S02]  /*7250*/  LEA.HI.X.SX32 R5, R10, R2, 0x1, P6 ;  /* 0x000000020a057211 */ /* 0x000fe400030f0eff */
[C---:B------:R-:W-:Y:S02]  /*7260*/  LEA R12, P6, R13.reuse, R3, 0x1 ;  /* 0x000000030d0c7211 */ /* 0x040fe400078c08ff */
[----:B------:R-:W-:Y:S02]  /*7270*/  ISETP.LT.AND P5, PT, R6, c[0x0][0x17c], !P0 ;  /* 0x00005f0006007a0c */ /* 0x000fe400047a1270 */
[----:B------:R-:W-:-:S02]  /*7280*/  IADD3 R10, R13, c[0x0][0x198], RZ ;  /* 0x000066000d0a7a10 */ /* 0x000fc40007ffe0ff */
[----:B------:R-:W-:Y:S02]  /*7290*/  IADD3 R6, R0, 0x2c, RZ ;  /* 0x0000002c00067810 */ /* 0x000fe40007ffe0ff */
[-C--:B------:R-:W-:Y:S02]  /*72a0*/  LEA.HI.X.SX32 R13, R13, R2.reuse, 0x1, P6 ;  /* 0x000000020d0d7211 */ /* 0x080fe400030f0eff */
[----:B--2---:R-:W-:Y:S02]  /*72b0*/  LEA R16, P6, R10, R3, 0x1 ;  /* 0x000000030a107211 */ /* 0x004fe400078c08ff */
[----:B------:R-:W-:Y:S02]  /*72c0*/  ISETP.LT.AND P4, PT, R6, c[0x0][0x17c], !P0 ;  /* 0x00005f0006007a0c */ /* 0x000fe40004781270 */
[C---:B0-----:R-:W-:Y:S02]  /*72d0*/  IADD3 R9, R10.reuse, c[0x0][0x198], RZ ;  /* 0x000066000a097a10 */ /* 0x041fe40007ffe0ff */
[----:B------:R-:W-:-:S02]  /*72e0*/  LEA.HI.X.SX32 R17, R10, R2, 0x1, P6 ;  /* 0x000000020a117211 */ /* 0x000fc400030f0eff */
[----:B------:R-:W-:Y:S02]  /*72f0*/  PRMT R14, R18, 0x7632, R14 ;  /* 0x00007632120e7816 */ /* 0x000fe4000000000e */
[C---:B------:R-:W-:Y:S02]  /*7300*/  LEA R8, P6, R9.reuse, R3, 0x1 ;  /* 0x0000000309087211 */ /* 0x040fe400078c08ff */
[----:B------:R-:W-:Y:S01]  /*7310*/  PRMT R18, R22, 0x7632, R18 ;  /* 0x0000763216127816 */ /* 0x000fe20000000012 */
[----:B------:R0:W-:Y:S01]  /*7320*/  @P2 STG.E.U16 [R4.64], R14 ;  /* 0x0000000e04002986 */ /* 0x0001e2000c101504 */
[C---:B------:R-:W-:Y:S02]  /*7330*/  IADD3 R10, R9.reuse, c[0x0][0x198], RZ ;  /* 0x00006600090a7a10 */ /* 0x040fe40007ffe0ff */
[----:B------:R-:W-:Y:S01]  /*7340*/  LEA.HI.X.SX32 R9, R9, R2, 0x1, P6 ;  /* 0x0000000209097211 */ /* 0x000fe200030f0eff */
[----:B------:R1:W-:Y:S01]  /*7350*/  @P1 STG.E.U16 [R12.64], R22 ;  /* 0x000000160c001986 */ /* 0x0003e2000c101504 */
[----:B------:R-:W-:-:S03]  /*7360*/  IADD3 R6, R0, 0x2e, RZ ;  /* 0x0000002e00067810 */ /* 0x000fc60007ffe0ff */
[----:B------:R2:W-:Y:S01]  /*7370*/  @P5 STG.E.U16 [R16.64], R18 ;  /* 0x0000001210005986 */ /* 0x0005e2000c101504 */
[----:B------:R-:W-:Y:S02]  /*7380*/  ISETP.LT.AND P2, PT, R6, c[0x0][0x17c], !P0 ;  /* 0x00005f0006007a0c */ /* 0x000fe40004741270 */
[C---:B------:R-:W-:Y:S01]  /*7390*/  IADD3 R6, R0.reuse, 0x2f, RZ ;  /* 0x0000002f00067810 */ /* 0x040fe20007ffe0ff */
[----:B------:R3:W-:Y:S01]  /*73a0*/  @P4 STG.E.U16 [R8.64], R26 ;  /* 0x0000001a08004986 */ /* 0x0007e2000c101504 */
[----:B0-----:R-:W-:Y:S02]  /*73b0*/  IADD3 R5, R0, 0x31, RZ ;  /* 0x0000003100057810 */ /* 0x001fe40007ffe0ff */
[C---:B------:R-:W-:Y:S02]  /*73c0*/  LEA R4, P6, R10.reuse, R3, 0x1 ;  /* 0x000000030a047211 */ /* 0x040fe400078c08ff */
[----:B-1----:R-:W-:Y:S02]  /*73d0*/  IADD3 R13, R10, c[0x0][0x198], RZ ;  /* 0x000066000a0d7a10 */ /* 0x002fe40007ffe0ff */
[----:B------:R-:W-:-:S02]  /*73e0*/  ISETP.LT.AND P4, PT, R5, c[0x0][0x17c], !P0 ;  /* 0x00005f0005007a0c */ /* 0x000fc40004781270 */
[-C--:B------:R-:W-:Y:S02]  /*73f0*/  LEA.HI.X.SX32 R5, R10, R2.reuse, 0x1, P6 ;  /* 0x000000020a057211 */ /* 0x080fe400030f0eff */
[C---:B------:R-:W-:Y:S02]  /*7400*/  LEA R12, P6, R13.reuse, R3, 0x1 ;  /* 0x000000030d0c7211 */ /* 0x040fe400078c08ff */
[C---:B------:R-:W-:Y:S02]  /*7410*/  IADD3 R10, R13.reuse, c[0x0][0x198], RZ ;  /* 0x000066000d0a7a10 */ /* 0x040fe40007ffe0ff */
[----:B------:R-:W-:Y:S02]  /*7420*/  ISETP.LT.AND P1, PT, R6, c[0x0][0x17c], !P0 ;  /* 0x00005f0006007a0c */ /* 0x000fe40004721270 */
[----:B------:R-:W-:Y:S02]  /*7430*/  IADD3 R6, R0, 0x30, RZ ;  /* 0x0000003000067810 */ /* 0x000fe40007ffe0ff */
[----:B------:R-:W-:-:S02]  /*7440*/  LEA.HI.X.SX32 R13, R13, R2, 0x1, P6 ;  /* 0x000000020d0d7211 */ /* 0x000fc400030f0eff */
[----:B------:R-:W-:Y:S02]  /*7450*/  PRMT R14, R26, 0x7632, R14 ;  /* 0x000076321a0e7816 */ /* 0x000fe4000000000e */
[C---:B--2---:R-:W-:Y:S02]  /*7460*/  LEA R16, P6, R10.reuse, R3, 0x1 ;  /* 0x000000030a107211 */ /* 0x044fe400078c08ff */
[----:B---3--:R-:W-:Y:S01]  /*7470*/  IADD3 R9, R10, c[0x0][0x198], RZ ;  /* 0x000066000a097a10 */ /* 0x008fe20007ffe0ff */
[----:B------:R0:W-:Y:S01]  /*7480*/  @P3 STG.E.U16 [R4.64], R14 ;  /* 0x0000000e04003986 */ /* 0x0001e2000c101504 */
[----:B------:R-:W-:Y:S02]  /*7490*/  ISETP.LT.AND P5, PT, R6, c[0x0][0x17c], !P0 ;  /* 0x00005f0006007a0c */ /* 0x000fe400047a1270 */
[----:B------:R-:W-:Y:S01]  /*74a0*/  IADD3 R6, R0, 0x32, RZ ;  /* 0x0000003200067810 */ /* 0x000fe20007ffe0ff */
[----:B------:R1:W-:Y:S01]  /*74b0*/  @P2 STG.E.U16 [R12.64], R30 ;  /* 0x0000001e0c002986 */ /* 0x0003e2000c101504 */
[----:B------:R-:W-:-:S02]  /*74c0*/  LEA.HI.X.SX32 R17, R10, R2, 0x1, P6 ;  /* 0x000000020a117211 */ /* 0x000fc400030f0eff */
[CC--:B------:R-:W-:Y:S02]  /*74d0*/  LEA R8, P6, R9.reuse, R3.reuse, 0x1 ;  /* 0x0000000309087211 */ /* 0x0c0fe400078c08ff */
[----:B------:R-:W-:Y:S02]  /*74e0*/  ISETP.LT.AND P3, PT, R6, c[0x0][0x17c], !P0 ;  /* 0x00005f0006007a0c */ /* 0x000fe40004761270 */
[----:B------:R-:W-:Y:S02]  /*74f0*/  IADD3 R6, R0, 0x33, RZ ;  /* 0x0000003300067810 */ /* 0x000fe40007ffe0ff */
[C---:B0-----:R-:W-:Y:S02]  /*7500*/  IADD3 R5, R9.reuse, c[0x0][0x198], RZ ;  /* 0x0000660009057a10 */ /* 0x041fe40007ffe0ff */
[----:B------:R-:W-:Y:S02]  /*7510*/  LEA.HI.X.SX32 R9, R9, R2, 0x1, P6 ;  /* 0x0000000209097211 */ /* 0x000fe400030f0eff */
[----:B------:R-:W-:-:S02]  /*7520*/  LEA R4, P6, R5, R3, 0x1 ;  /* 0x0000000305047211 */ /* 0x000fc400078c08ff */
[C---:B------:R-:W-:Y:S02]  /*7530*/  IADD3 R10, R5.reuse, c[0x0][0x198], RZ ;  /* 0x00006600050a7a10 */ /* 0x040fe40007ffe0ff */
[----:B-1----:R-:W-:Y:S02]  /*7540*/  PRMT R13, R30, 0x7632, R13 ;  /* 0x000076321e0d7816 */ /* 0x002fe4000000000d */
[----:B------:R-:W-:Y:S02]  /*7550*/  ISETP.LT.AND P2, PT, R6, c[0x0][0x17c], !P0 ;  /* 0x00005f0006007a0c */ /* 0x000fe40004741270 */
[----:B------:R-:W-:Y:S01]  /*7560*/  IADD3 R6, R0, 0x34, RZ ;  /* 0x0000003400067810 */ /* 0x000fe20007ffe0ff */
[----:B------:R0:W-:Y:S01]  /*7570*/  @P1 STG.E.U16 [R16.64], R13 ;  /* 0x0000000d10001986 */ /* 0x0001e2000c101504 */
[----:B------:R-:W-:Y:S02]  /*7580*/  LEA.HI.X.SX32 R5, R5, R2, 0x1, P6 ;  /* 0x0000000205057211 */ /* 0x000fe400030f0eff */
[C---:B------:R-:W-:Y:S01]  /*7590*/  LEA R12, P6, R10.reuse, R3, 0x1 ;  /* 0x000000030a0c7211 */ /* 0x040fe200078c08ff */
[----:B------:R1:W-:Y:S01]  /*75a0*/  @P5 STG.E.U16 [R8.64], R35 ;  /* 0x0000002308005986 */ /* 0x0003e2000c101504 */
[----:B------:R-:W-:-:S02]  /*75b0*/  IADD3 R14, R10, c[0x0][0x198], RZ ;  /* 0x000066000a0e7a10 */ /* 0x000fc40007ffe0ff */
[----:B------:R-:W-:Y:S02]  /*75c0*/  ISETP.LT.AND P1, PT, R6, c[0x0][0x17c], !P0 ;  /* 0x00005f0006007a0c */ /* 0x000fe40004721270 */
[----:B------:R-:W-:Y:S02]  /*75d0*/  IADD3 R6, R0, 0x35, RZ ;  /* 0x0000003500067810 */ /* 0x000fe40007ffe0ff */
[----:B------:R-:W-:Y:S02]  /*75e0*/  PRMT R18, R7, 0x7632, R18 ;  /* 0x0000763207127816 */ /* 0x000fe40000000012 */
[----:B0-----:R-:W-:Y:S02]  /*75f0*/  PRMT R17, R35, 0x7632, R17 ;  /* 0x0000763223117816 */ /* 0x001fe40000000011 */
[----:B------:R-:W-:Y:S02]  /*7600*/  LEA.HI.X.SX32 R13, R10, R2, 0x1, P6 ;  /* 0x000000020a0d7211 */ /* 0x000fe400030f0eff */
[----:B------:R-:W-:Y:S01]  /*7610*/  LEA R16, P6, R14, R3, 0x1 ;  /* 0x000000030e107211 */ /* 0x000fe200078c08ff */
[----:B------:R0:W-:Y:S01]  /*7620*/  @P4 STG.E.U16 [R4.64], R17 ;  /* 0x0000001104004986 */ /* 0x0001e2000c101504 */
[----:B------:R-:W-:-:S02]  /*7630*/  ISETP.LT.AND P5, PT, R6, c[0x0][0x17c], !P0 ;  /* 0x00005f0006007a0c */ /* 0x000fc400047a1270 */
[----:B-1----:R-:W-:Y:S01]  /*7640*/  IADD3 R8, R14, c[0x0][0x198], RZ ;  /* 0x000066000e087a10 */ /* 0x002fe20007ffe0ff */
[----:B------:R1:W-:Y:S01]  /*7650*/  @P3 STG.E.U16 [R12.64], R7 ;  /* 0x000000070c003986 */ /* 0x0003e2000c101504 */
[----:B------:R-:W-:Y:S02]  /*7660*/  IADD3 R6, R0, 0x36, RZ ;  /* 0x0000003600067810 */ /* 0x000fe40007ffe0ff */
[----:B------:R-:W-:Y:S02]  /*7670*/  IADD3 R9, R8, c[0x0][0x198], RZ ;  /* 0x0000660008097a10 */ /* 0x000fe40007ffe0ff */
[----:B------:R-:W-:Y:S02]  /*7680*/  ISETP.LT.AND P4, PT, R6, c[0x0][0x17c], !P0 ;  /* 0x00005f0006007a0c */ /* 0x000fe40004781270 */
[----:B------:R-:W-:Y:S02]  /*7690*/  IADD3 R6, R0, 0x37, RZ ;  /* 0x0000003700067810 */ /* 0x000fe40007ffe0ff */
[----:B0-----:R-:W-:-:S02]  /*76a0*/  LEA.HI.X.SX32 R17, R14, R2, 0x1, P6 ;  /* 0x000000020e117211 */ /* 0x001fc400030f0eff */
[----:B------:R-:W-:Y:S02]  /*76b0*/  IADD3 R5, R0, 0x38, RZ ;  /* 0x0000003800057810 */ /* 0x000fe40007ffe0ff */
[CC--:B------:R-:W-:Y:S01]  /*76c0*/  LEA R4, P6, R8.reuse, R3.reuse, 0x1 ;  /* 0x0000000308047211 */ /* 0x0c0fe200078c08ff */
[----:B------:R-:W-:Y:S01]  /*76d0*/  @P2 STG.E.U16 [R16.64], R18 ;  /* 0x0000001210002986 */ /* 0x000fe2000c101504 */
[----:B------:R-:W-:Y:S02]  /*76e0*/  ISETP.LT.AND P2, PT, R5, c[0x0][0x17c], !P0 ;  /* 0x00005f0005007a0c */ /* 0x000fe40004741270 */
[----:B------:R-:W-:Y:S02]  /*76f0*/  LEA.HI.X.SX32 R5, R8, R2, 0x1, P6 ;  /* 0x0000000208057211 */ /* 0x000fe400030f0eff */
[----:B------:R-:W-:Y:S02]  /*7700*/  LEA R8, P6, R9, R3, 0x1 ;  /* 0x0000000309087211 */ /* 0x000fe400078c08ff */
[----:B------:R-:W-:Y:S01]  /*7710*/  ISETP.LT.AND P3, PT, R6, c[0x0][0x17c], !P0 ;  /* 0x00005f0006007a0c */ /* 0x000fe20004761270 */
[----:B------:R0:W-:Y:S01]  /*7720*/  @P1 STG.E.U16 [R4.64], R11 ;  /* 0x0000000b04001986 */ /* 0x0001e2000c101504 */
[----:B------:R-:W-:-:S02]  /*7730*/  IADD3 R6, R0, 0x39, RZ ;  /* 0x0000003900067810 */ /* 0x000fc40007ffe0ff */
[----:B------:R-:W-:Y:S02]  /*7740*/  IADD3 R10, R9, c[0x0][0x198], RZ ;  /* 0x00006600090a7a10 */ /* 0x000fe40007ffe0ff */
[----:B------:R-:W-:Y:S02]  /*7750*/  PRMT R14, R11, 0x7632, R14 ;  /* 0x000076320b0e7816 */ /* 0x000fe4000000000e */
[----:B------:R-:W-:Y:S02]  /*7760*/  LEA.HI.X.SX32 R9, R9, R2, 0x1, P6 ;  /* 0x0000000209097211 */ /* 0x000fe400030f0eff */
[----:B------:R-:W-:Y:S02]  /*7770*/  ISETP.LT.AND P1, PT, R6, c[0x0][0x17c], !P0 ;  /* 0x00005f0006007a0c */ /* 0x000fe40004721270 */
[----:B-1----:R-:W-:Y:S01]  /*7780*/  IADD3 R7, R0, 0x3a, RZ ;  /* 0x0000003a00077810 */ /* 0x002fe20007ffe0ff */
[----:B------:R1:W-:Y:S01]  /*7790*/  @P5 STG.E.U16 [R8.64], R14 ;  /* 0x0000000e08005986 */ /* 0x0003e2000c101504 */
[----:B------:R-:W-:-:S02]  /*77a0*/  LEA R6, P6, R10, R3, 0x1 ;  /* 0x000000030a067211 */ /* 0x000fc400078c08ff */
[C---:B------:R-:W-:Y:S02]  /*77b0*/  IADD3 R13, R10.reuse, c[0x0][0x198], RZ ;  /* 0x000066000a0d7a10 */ /* 0x040fe40007ffe0ff */
[----:B------:R-:W-:Y:S02]  /*77c0*/  ISETP.LT.AND P5, PT, R7, c[0x0][0x17c], !P0 ;  /* 0x00005f0007007a0c */ /* 0x000fe400047a1270 */
[----:B------:R-:W-:Y:S02]  /*77d0*/  LEA.HI.X.SX32 R7, R10, R2, 0x1, P6 ;  /* 0x000000020a077211 */ /* 0x000fe400030f0eff */
[C---:B------:R-:W-:Y:S02]  /*77e0*/  LEA R12, P6, R13.reuse, R3, 0x1 ;  /* 0x000000030d0c7211 */ /* 0x040fe400078c08ff */
[----:B0-----:R-:W-:Y:S01]  /*77f0*/  IADD3 R11, R13, c[0x0][0x198], RZ ;  /* 0x000066000d0b7a10 */ /* 0x001fe20007ffe0ff */
[----:B------:R-:W-:Y:S01]  /*7800*/  @P4 STG.E.U16 [R6.64], R15 ;  /* 0x0000000f06004986 */ /* 0x000fe2000c101504 */
[----:B------:R-:W-:-:S02]  /*7810*/  PRMT R16, R15, 0x7632, R16 ;  /* 0x000076320f107816 */ /* 0x000fc40000000010 */
[-C--:B------:R-:W-:Y:S02]  /*7820*/  LEA.HI.X.SX32 R13, R13, R2.reuse, 0x1, P6 ;  /* 0x000000020d0d7211 */ /* 0x080fe400030f0eff */
[----:B------:R-:W-:Y:S02]  /*7830*/  IADD3 R5, R0, 0x3c, RZ ;  /* 0x0000003c00057810 */ /* 0x000fe40007ffe0ff */
[C---:B------:R-:W-:Y:S01]  /*7840*/  LEA R4, P6, R11.reuse, R3, 0x1 ;  /* 0x000000030b047211 */ /* 0x040fe200078c08ff */
[----:B------:R0:W-:Y:S01]  /*7850*/  @P3 STG.E.U16 [R12.64], R16 ;  /* 0x000000100c003986 */ /* 0x0001e2000c101504 */
[----:B-1----:R-:W-:Y:S02]  /*7860*/  IADD3 R9, R11, c[0x0][0x198], RZ ;  /* 0x000066000b097a10 */ /* 0x002fe40007ffe0ff */
[----:B------:R-:W-:Y:S02]  /*7870*/  ISETP.LT.AND P3, PT, R5, c[0x0][0x17c], !P0 ;  /* 0x00005f0005007a0c */ /* 0x000fe40004761270 */
[----:B------:R-:W-:-:S02]  /*7880*/  LEA.HI.X.SX32 R5, R11, R2, 0x1, P6 ;  /* 0x000000020b057211 */ /* 0x000fc400030f0eff */
[----:B------:R-:W-:Y:S02]  /*7890*/  IADD3 R11, R9, c[0x0][0x198], RZ ;  /* 0x00006600090b7a10 */ /* 0x000fe40007ffe0ff */
[----:B------:R-:W-:Y:S01]  /*78a0*/  IADD3 R10, R0, 0x3b, RZ ;  /* 0x0000003b000a7810 */ /* 0x000fe20007ffe0ff */
[----:B------:R-:W-:Y:S01]  /*78b0*/  @P2 STG.E.U16 [R4.64], R19 ;  /* 0x0000001304002986 */ /* 0x000fe2000c101504 */
[----:B------:R-:W-:Y:S02]  /*78c0*/  IADD3 R14, R11, c[0x0][0x198], RZ ;  /* 0x000066000b0e7a10 */ /* 0x000fe40007ffe0ff */
[----:B------:R-:W-:Y:S02]  /*78d0*/  LEA R8, P6, R9, R3, 0x1 ;  /* 0x0000000309087211 */ /* 0x000fe400078c08ff */
[----:B0-----:R-:W-:Y:S02]  /*78e0*/  IADD3 R13, R14, c[0x0][0x198], RZ ;  /* 0x000066000e0d7a10 */ /* 0x001fe40007ffe0ff */
[----:B------:R-:W-:-:S02]  /*78f0*/  ISETP.LT.AND P4, PT, R10, c[0x0][0x17c], !P0 ;  /* 0x00005f000a007a0c */ /* 0x000fc40004781270 */
[----:B------:R-:W-:Y:S02]  /*7900*/  PRMT R7, R19, 0x7632, R7 ;  /* 0x0000763213077816 */ /* 0x000fe40000000007 */
[----:B------:R-:W-:Y:S02]  /*7910*/  LEA.HI.X.SX32 R9, R9, R2, 0x1, P6 ;  /* 0x0000000209097211 */ /* 0x000fe400030f0eff */
[----:B------:R-:W-:Y:S02]  /*7920*/  IADD3 R10, R0, 0x3d, RZ ;  /* 0x0000003d000a7810 */ /* 0x000fe40007ffe0ff */
[----:B------:R-:W-:Y:S01]  /*7930*/  LEA R6, P6, R11, R3, 0x1 ;  /* 0x000000030b067211 */ /* 0x000fe200078c08ff */
[----:B------:R0:W-:Y:S01]  /*7940*/  @P1 STG.E.U16 [R8.64], R7 ;  /* 0x0000000708001986 */ /* 0x0001e2000c101504 */
[----:B------:R-:W-:Y:S02]  /*7950*/  IADD3 R16, R13, c[0x0][0x198], RZ ;  /* 0x000066000d107a10 */ /* 0x000fe40007ffe0ff */
[----:B------:R-:W-:-:S02]  /*7960*/  ISETP.LT.AND P2, PT, R10, c[0x0][0x17c], !P0 ;  /* 0x00005f000a007a0c */ /* 0x000fc40004741270 */
[-C--:B------:R-:W-:Y:S02]  /*7970*/  LEA R10, P1, R14, R3.reuse, 0x1 ;  /* 0x000000030e0a7211 */ /* 0x080fe400078208ff */
[----:B------:R-:W-:Y:S02]  /*7980*/  IADD3 R17, R16, c[0x0][0x198], RZ ;  /* 0x0000660010117a10 */ /* 0x000fe40007ffe0ff */
[C---:B------:R-:W-:Y:S02]  /*7990*/  IADD3 R15, R0.reuse, 0x3e, RZ ;  /* 0x0000003e000f7810 */ /* 0x040fe40007ffe0ff */
[----:B------:R-:W-:Y:S02]  /*79a0*/  IADD3 R0, R0, 0x3f, RZ ;  /* 0x0000003f00007810 */ /* 0x000fe40007ffe0ff */
[----:B0-----:R-:W-:Y:S02]  /*79b0*/  LEA.HI.X.SX32 R7, R11, R2, 0x1, P6 ;  /* 0x000000020b077211 */ /* 0x001fe400030f0eff */
[----:B------:R-:W-:-:S02]  /*79c0*/  LEA R12, P6, R13, R3, 0x1 ;  /* 0x000000030d0c7211 */ /* 0x000fc400078c08ff */
[-C--:B------:R-:W-:Y:S01]  /*79d0*/  LEA.HI.X.SX32 R11, R14, R2.reuse, 0x1, P1 ;  /* 0x000000020e0b7211 */ /* 0x080fe200008f0eff */
[----:B------:R0:W-:Y:S01]  /*79e0*/  @P5 STG.E.U16 [R6.64], R23 ;  /* 0x0000001706005986 */ /* 0x0001e2000c101504 */
[-C--:B------:R-:W-:Y:S02]  /*79f0*/  LEA R8, P1, R17, R3.reuse, 0x1 ;  /* 0x0000000311087211 */ /* 0x080fe400078208ff */
[-C--:B------:R-:W-:Y:S02]  /*7a00*/  LEA.HI.X.SX32 R13, R13, R2.reuse, 0x1, P6 ;  /* 0x000000020d0d7211 */ /* 0x080fe400030f0eff */
[----:B------:R-:W-:Y:S02]  /*7a10*/  LEA R4, P6, R16, R3, 0x1 ;  /* 0x0000000310047211 */ /* 0x000fe400078c08ff */
[C---:B------:R-:W-:Y:S02]  /*7a20*/  IADD3 R18, R17.reuse, c[0x0][0x198], RZ ;  /* 0x0000660011127a10 */ /* 0x040fe40007ffe0ff */
[----:B------:R-:W-:-:S02]  /*7a30*/  LEA.HI.X.SX32 R9, R17, R2, 0x1, P1 ;  /* 0x0000000211097211 */ /* 0x000fc400008f0eff */
[----:B------:R-:W-:Y:S02]  /*7a40*/  ISETP.LT.AND P1, PT, R15, c[0x0][0x17c], !P0 ;  /* 0x00005f000f007a0c */ /* 0x000fe40004721270 */
[-C--:B------:R-:W-:Y:S02]  /*7a50*/  LEA.HI.X.SX32 R5, R16, R2.reuse, 0x1, P6 ;  /* 0x0000000210057211 */ /* 0x080fe400030f0eff */
[----:B------:R-:W-:Y:S02]  /*7a60*/  ISETP.LT.AND P0, PT, R0, c[0x0][0x17c], !P0 ;  /* 0x00005f0000007a0c */ /* 0x000fe40004701270 */
[C---:B------:R-:W-:Y:S02]  /*7a70*/  LEA R14, P6, R18.reuse, R3, 0x1 ;  /* 0x00000003120e7211 */ /* 0x040fe400078c08ff */
[----:B------:R-:W-:Y:S02]  /*7a80*/  PRMT R0, R23, 0x7632, R0 ;  /* 0x0000763217007816 */ /* 0x000fe40000000000 */
[----:B------:R-:W-:-:S02]  /*7a90*/  LEA.HI.X.SX32 R15, R18, R2, 0x1, P6 ;  /* 0x00000002120f7211 */ /* 0x000fc400030f0eff */
[----:B------:R-:W-:Y:S01]  /*7aa0*/  PRMT R2, R27, 0x7632, R2 ;  /* 0x000076321b027816 */ /* 0x000fe20000000002 */
[----:B------:R0:W-:Y:S04]  /*7ab0*/  @P4 STG.E.U16 [R10.64], R0 ;  /* 0x000000000a004986 */ /* 0x0001e8000c101504 */
[----:B------:R0:W-:Y:S04]  /*7ac0*/  @P3 STG.E.U16 [R12.64], R27 ;  /* 0x0000001b0c003986 */ /* 0x0001e8000c101504 */
[----:B------:R0:W-:Y:S04]  /*7ad0*/  @P2 STG.E.U16 [R4.64], R2 ;  /* 0x0000000204002986 */ /* 0x0001e8000c101504 */
[----:B------:R0:W-:Y:S01]  /*7ae0*/  @P1 STG.E.U16 [R8.64], R31 ;  /* 0x0000001f08001986 */ /* 0x0001e2000c101504 */
[----:B------:R-:W-:Y:S05]  /*7af0*/  @!P0 EXIT ;  /* 0x000000000000894d */ /* 0x000fea0003800000 */
[----:B0-----:R-:W-:-:S05]  /*7b00*/  PRMT R7, R31, 0x7632, R7 ;  /* 0x000076321f077816 */ /* 0x001fca0000000007 */
[----:B------:R-:W-:Y:S01]  /*7b10*/  STG.E.U16 [R14.64], R7 ;  /* 0x000000070e007986 */ /* 0x000fe2000c101504 */
[----:B------:R-:W-:Y:S05]  /*7b20*/  EXIT ;  /* 0x000000000000794d */ /* 0x000fea0003800000 */
.L_x_4:
[----:B------:R-:W-:-:S00]  /*7b30*/  BRA `(.L_x_4) ;  /* 0xfffffff000007947 */ /* 0x000fc0000383ffff */
[----:B------:R-:W-:-:S00]  /*7b40*/  NOP ;  /* 0x0000000000007918 */ /* 0x000fc00000000000 */
        /* <DEDUP_REMOVED lines=11> */
.L_x_5:


//--------------------- .nv.shared.matmul_kernel  --------------------------
	.section	.nv.shared.matmul_kernel,"aw",@nobits
	.sectionflags	@""
	.align	16
